def matmul_kernel(
    a_ptr,
    b_ptr,
    c_ptr,
    M,
    N,
    K,
    stride_am,
    stride_ak,
    stride_bk,
    stride_bn,
    stride_cm,
    stride_cn,
    BLOCK_M: tl.constexpr,
    BLOCK_N: tl.constexpr,
    BLOCK_K: tl.constexpr,
    GROUP_M: tl.constexpr,
):
    pid = tl.program_id(axis=0)
    num_pid_m = tl.cdiv(M, BLOCK_M)
    num_pid_n = tl.cdiv(N, BLOCK_N)
    num_pid_in_group = GROUP_M * num_pid_n
    group_id = pid // num_pid_in_group
    first_pid_m = group_id * GROUP_M
    group_size_m = min(num_pid_m - first_pid_m, GROUP_M)
    pid_m = first_pid_m + ((pid % num_pid_in_group) % group_size_m)
    pid_n = (pid % num_pid_in_group) // group_size_m

    offs_am = (pid_m * BLOCK_M + tl.arange(0, BLOCK_M)) % M
    offs_bn = (pid_n * BLOCK_N + tl.arange(0, BLOCK_N)) % N
    offs_k = tl.arange(0, BLOCK_K)
    a_ptrs = a_ptr + offs_am[:, None] * stride_am + offs_k[None, :] * stride_ak
    b_ptrs = b_ptr + offs_k[:, None] * stride_bk + offs_bn[None, :] * stride_bn

    acc = tl.zeros((BLOCK_M, BLOCK_N), dtype=tl.float32)
    for kk in range(0, tl.cdiv(K, BLOCK_K)):
        a = tl.load(a_ptrs, mask=offs_k[None, :] < K - kk * BLOCK_K, other=0.0)
        b = tl.load(b_ptrs, mask=offs_k[:, None] < K - kk * BLOCK_K, other=0.0)
        acc = tl.dot(a, b, acc)
        a_ptrs += BLOCK_K * stride_ak
        b_ptrs += BLOCK_K * stride_bk

    c = acc.to(c_ptr.dtype.element_ty)
    offs_cm = pid_m * BLOCK_M + tl.arange(0, BLOCK_M)
    offs_cn = pid_n * BLOCK_N + tl.arange(0, BLOCK_N)
    c_ptrs = c_ptr + offs_cm[:, None] * stride_cm + offs_cn[None, :] * stride_cn
    mask = (offs_cm[:, None] < M) & (offs_cn[None, :] < N)
    tl.store(c_ptrs, c, mask=mask)

# config = {"BLOCK_K": 64, "BLOCK_M": 64, "BLOCK_N": 256, "GROUP_M": 8, "arch": "sm_100", "dtype": "fp8e5m2", "num_ctas": 1, "num_stages": 3, "num_warps": 8}
# arch = sm_100


// ===== COMPILED SASS (sm_100a) =====

	.target	sm_100a

	.elftype	@"ET_EXEC"


//--------------------- .note.nv.tkinfo           --------------------------
	.section	.note.nv.tkinfo,"",@"SHT_NOTE"
	.sectionflags	@"SHF_NOTE_NV_TKINFO"
	.tkinfo
        /*0018*/ 	.word	0x00000081
        /*0030*/ 	.string	""
        /*0030*/ 	.string	"ptxas-blackwell"
        /*0030*/ 	.string	"Cuda compilation tools, release 12.9, V12.9.86"
        /*0030*/ 	.string	"Build cuda_12.9.r12.9/compiler.36037853_0"
        /*0030*/ 	.string	"-v  -suppress-debug-info  -lineinfo  -arch sm_100a "



//--------------------- .note.nv.cuver            --------------------------
	.section	.note.nv.cuver,"",@"SHT_NOTE"
	.sectionflags	@"SHF_NOTE_NV_CUVER"
        /*0018*/ 	.short	0x0001
        /*001a*/ 	.short	0x0064
        /*001c*/ 	.short	0x0001
        /*001e*/ 	.short	0x0000
        /*0020*/ 	.short	0x0001
        /*0022*/ 	.short	0x0000


//--------------------- .nv.info                  --------------------------
	.section	.nv.info,"",@"SHT_CUDA_INFO"
	.align	4


	//----- nvinfo : EIATTR_REGCOUNT
	.align		4
        /*0000*/ 	.byte	0x04, 0x2f
        /*0002*/ 	.short	(.L_4 - .L_3)
	.align		4
.L_3:
        /*0004*/ 	.word	index@(matmul_kernel)
        /*0008*/ 	.word	0x000000ff


	//----- nvinfo : EIATTR_FRAME_SIZE
	.align		4
.L_4:
        /*000c*/ 	.byte	0x04, 0x11
        /*000e*/ 	.short	(.L_6 - .L_5)
	.align		4
.L_5:
        /*0010*/ 	.word	index@($__internal_2_$__cuda_sm10x_tcgen05_guardrail_trap_unallocated_columns_being_dealloced)
        /*0014*/ 	.word	0x00000030


	//----- nvinfo : EIATTR_FRAME_SIZE
	.align		4
.L_6:
        /*0018*/ 	.byte	0x04, 0x11
        /*001a*/ 	.short	(.L_8 - .L_7)
	.align		4
.L_7:
        /*001c*/ 	.word	index@($__internal_1_$__cuda_sm10x_tcgen05_guardrail_trap_phase_invalid_during_alloc)
        /*0020*/ 	.word	0x00000030


	//----- nvinfo : EIATTR_FRAME_SIZE
	.align		4
.L_8:
        /*0024*/ 	.byte	0x04, 0x11
        /*0026*/ 	.short	(.L_10 - .L_9)
	.align		4
.L_9:
        /*0028*/ 	.word	index@($__internal_0_$__cuda_sm10x_tcgen05_guardrail_trap_col_being_dealloced_not_returned_by_alloc)
        /*002c*/ 	.word	0x00000030


	//----- nvinfo : EIATTR_FRAME_SIZE
	.align		4
.L_10:
        /*0030*/ 	.byte	0x04, 0x11
        /*0032*/ 	.short	(.L_12 - .L_11)
	.align		4
.L_11:
        /*0034*/ 	.word	index@(matmul_kernel)
        /*0038*/ 	.word	0x00000030


	//----- nvinfo : EIATTR_MIN_STACK_SIZE
	.align		4
.L_12:
        /*003c*/ 	.byte	0x04, 0x12
        /*003e*/ 	.short	(.L_14 - .L_13)
	.align		4
.L_13:
        /*0040*/ 	.word	index@(matmul_kernel)
        /*0044*/ 	.word	0x00000030
.L_14:


//--------------------- .nv.info.matmul_kernel    --------------------------
	.section	.nv.info.matmul_kernel,"",@"SHT_CUDA_INFO"
	.sectionflags	@""
	.align	4


	//----- nvinfo : EIATTR_CUDA_API_VERSION
	.align		4
        /*0000*/ 	.byte	0x04, 0x37
        /*0002*/ 	.short	(.L_16 - .L_15)
.L_15:
        /*0004*/ 	.word	0x00000081


	//----- nvinfo : EIATTR_KPARAM_INFO
	.align		4
.L_16:
        /*0008*/ 	.byte	0x04, 0x17
        /*000a*/ 	.short	(.L_18 - .L_17)
.L_17:
        /*000c*/ 	.word	0x00000000
        /*0010*/ 	.short	0x000d
        /*0012*/ 	.short	0x0048
        /*0014*/ 	.byte	0x00, 0xf4, 0x21, 0x00


	//----- nvinfo : EIATTR_KPARAM_INFO
	.align		4
.L_18:
        /*0018*/ 	.byte	0x04, 0x17
        /*001a*/ 	.short	(.L_20 - .L_19)
.L_19:
        /*001c*/ 	.word	0x00000000
        /*0020*/ 	.short	0x000c
        /*0022*/ 	.short	0x0040
        /*0024*/ 	.byte	0x00, 0xf4, 0x21, 0x00


	//----- nvinfo : EIATTR_KPARAM_INFO
	.align		4
.L_20:
        /*0028*/ 	.byte	0x04, 0x17
        /*002a*/ 	.short	(.L_22 - .L_21)
.L_21:
        /*002c*/ 	.word	0x00000000
        /*0030*/ 	.short	0x000b
        /*0032*/ 	.short	0x0038
        /*0034*/ 	.byte	0x00, 0xf0, 0x11, 0x00


	//----- nvinfo : EIATTR_KPARAM_INFO
	.align		4
.L_22:
        /*0038*/ 	.byte	0x04, 0x17
        /*003a*/ 	.short	(.L_24 - .L_23)
.L_23:
        /*003c*/ 	.word	0x00000000
        /*0040*/ 	.short	0x000a
        /*0042*/ 	.short	0x0034
        /*0044*/ 	.byte	0x00, 0xf0, 0x11, 0x00


	//----- nvinfo : EIATTR_KPARAM_INFO
	.align		4
.L_24:
        /*0048*/ 	.byte	0x04, 0x17
        /*004a*/ 	.short	(.L_26 - .L_25)
.L_25:
        /*004c*/ 	.word	0x00000000
        /*0050*/ 	.short	0x0009
        /*0052*/ 	.short	0x0030
        /*0054*/ 	.byte	0x00, 0xf0, 0x11, 0x00


	//----- nvinfo : EIATTR_KPARAM_INFO
	.align		4
.L_26:
        /*0058*/ 	.byte	0x04, 0x17
        /*005a*/ 	.short	(.L_28 - .L_27)
.L_27:
        /*005c*/ 	.word	0x00000000
        /*0060*/ 	.short	0x0008
        /*0062*/ 	.short	0x002c
        /*0064*/ 	.byte	0x00, 0xf0, 0x11, 0x00


	//----- nvinfo : EIATTR_KPARAM_INFO
	.align		4
.L_28:
        /*0068*/ 	.byte	0x04, 0x17
        /*006a*/ 	.short	(.L_30 - .L_29)
.L_29:
        /*006c*/ 	.word	0x00000000
        /*0070*/ 	.short	0x0007
        /*0072*/ 	.short	0x0028
        /*0074*/ 	.byte	0x00, 0xf0, 0x11, 0x00


	//----- nvinfo : EIATTR_KPARAM_INFO
	.align		4
.L_30:
        /*0078*/ 	.byte	0x04, 0x17
        /*007a*/ 	.short	(.L_32 - .L_31)
.L_31:
        /*007c*/ 	.word	0x00000000
        /*0080*/ 	.short	0x0006
        /*0082*/ 	.short	0x0024
        /*0084*/ 	.byte	0x00, 0xf0, 0x11, 0x00


	//----- nvinfo : EIATTR_KPARAM_INFO
	.align		4
.L_32:
        /*0088*/ 	.byte	0x04, 0x17
        /*008a*/ 	.short	(.L_34 - .L_33)
.L_33:
        /*008c*/ 	.word	0x00000000
        /*0090*/ 	.short	0x0005
        /*0092*/ 	.short	0x0020
        /*0094*/ 	.byte	0x00, 0xf0, 0x11, 0x00


	//----- nvinfo : EIATTR_KPARAM_INFO
	.align		4
.L_34:
        /*0098*/ 	.byte	0x04, 0x17
        /*009a*/ 	.short	(.L_36 - .L_35)
.L_35:
        /*009c*/ 	.word	0x00000000
        /*00a0*/ 	.short	0x0004
        /*00a2*/ 	.short	0x001c
        /*00a4*/ 	.byte	0x00, 0xf0, 0x11, 0x00


	//----- nvinfo : EIATTR_KPARAM_INFO
	.align		4
.L_36:
        /*00a8*/ 	.byte	0x04, 0x17
        /*00aa*/ 	.short	(.L_38 - .L_37)
.L_37:
        /*00ac*/ 	.word	0x00000000
        /*00b0*/ 	.short	0x0003
        /*00b2*/ 	.short	0x0018
        /*00b4*/ 	.byte	0x00, 0xf0, 0x11, 0x00


	//----- nvinfo : EIATTR_KPARAM_INFO
	.align		4
.L_38:
        /*00b8*/ 	.byte	0x04, 0x17
        /*00ba*/ 	.short	(.L_40 - .L_39)
.L_39:
        /*00bc*/ 	.word	0x00000000
        /*00c0*/ 	.short	0x0002
        /*00c2*/ 	.short	0x0010
        /*00c4*/ 	.byte	0x00, 0xf4, 0x21, 0x00


	//----- nvinfo : EIATTR_KPARAM_INFO
	.align		4
.L_40:
        /*00c8*/ 	.byte	0x04, 0x17
        /*00ca*/ 	.short	(.L_42 - .L_41)
.L_41:
        /*00cc*/ 	.word	0x00000000
        /*00d0*/ 	.short	0x0001
        /*00d2*/ 	.short	0x0008
        /*00d4*/ 	.byte	0x00, 0xf4, 0x21, 0x00


	//----- nvinfo : EIATTR_KPARAM_INFO
	.align		4
.L_42:
        /*00d8*/ 	.byte	0x04, 0x17
        /*00da*/ 	.short	(.L_44 - .L_43)
.L_43:
        /*00dc*/ 	.word	0x00000000
        /*00e0*/ 	.short	0x0000
        /*00e2*/ 	.short	0x0000
        /*00e4*/ 	.byte	0x00, 0xf4, 0x21, 0x00


	//----- nvinfo : EIATTR_AT_ENTRY_FRAGMENTS
	.align		4
.L_44:
        /*00e8*/ 	.byte	0x04, 0x4f
        /*00ea*/ 	.short	(.L_46 - .L_45)


	//   ....[0]....
.L_45:
        /*00ec*/ 	.word	0x00000004


	//----- nvinfo : EIATTR_RESERVED_SMEM_USED
	.align		4
.L_46:
        /*00f0*/ 	.byte	0x01, 0x41
	.zero		2


	//----- nvinfo : EIATTR_SPARSE_MMA_MASK
	.align		4
        /*00f4*/ 	.byte	0x03, 0x50
        /*00f6*/ 	.short	0x0000


	//----- nvinfo : EIATTR_TCGEN05_1CTA_USED
	.align		4
        /*00f8*/ 	.byte	0x01, 0x51
	.zero		2


	//----- nvinfo : EIATTR_MAXREG_COUNT
	.align		4
        /*00fc*/ 	.byte	0x03, 0x1b
        /*00fe*/ 	.short	0x00ff


	//----- nvinfo : EIATTR_NUM_BARRIERS
	.align		4
        /*0100*/ 	.byte	0x02, 0x4c
        /*0102*/ 	.byte	0x01
	.zero		1


	//----- nvinfo : EIATTR_ANNOTATIONS
	.align		4
        /*0104*/ 	.byte	0x04, 0x55
        /*0106*/ 	.short	(.L_48 - .L_47)


	//   ....[0]....
.L_47:
        /*0108*/ 	.word	0x00000001
        /*010c*/ 	.byte	0x60, 0x0c, 0x00, 0x00, 0x01, 0x00, 0x00, 0x00, 0xa0, 0x0e, 0x00, 0x00, 0x01, 0x00, 0x00, 0x00
        /* <DEDUP_REMOVED lines=9> */
        /*01ac*/ 	.byte	0xc0, 0xaa, 0x00, 0x00, 0x01, 0x00, 0x00, 0x00, 0xd0, 0xaa, 0x00, 0x00


	//----- nvinfo : EIATTR_INT_WARP_WIDE_INSTR_OFFSETS
	.align		4
.L_48:
        /*01b8*/ 	.byte	0x04, 0x31
        /*01ba*/ 	.short	(.L_50 - .L_49)


	//   ....[0]....
.L_49:
        /*01bc*/ 	.word	0x00003210


	//   ....[1]....
        /*01c0*/ 	.word	0x00003220


	//   ....[2]....
        /*01c4*/ 	.word	0x00004490


	//   ....[3]....
        /*01c8*/ 	.word	0x0000bd70


	//   ....[4]....
        /*01cc*/ 	.word	0x0000bdc0


	//----- nvinfo : EIATTR_COOP_GROUP_MASK_REGIDS
	.align		4
.L_50:
        /*01d0*/ 	.byte	0x04, 0x29
        /*01d2*/ 	.short	(.L_52 - .L_51)


	//   ....[0]....
.L_51:
        /*01d4*/ 	.word	0xffffffff


	//   ....[1]....
        /*01d8*/ 	.word	0xffffffff


	//   ....[2]....
        /*01dc*/ 	.word	0xffffffff


	//   ....[3]....
        /*01e0*/ 	.word	0xffffffff


	//----- nvinfo : EIATTR_COOP_GROUP_INSTR_OFFSETS
	.align		4
.L_52:
        /*01e4*/ 	.byte	0x04, 0x28
        /*01e6*/ 	.short	(.L_54 - .L_53)


	//   ....[0]....
.L_53:
        /*01e8*/ 	.word	0x00000080


	//   ....[1]....
        /*01ec*/ 	.word	0x00000340


	//   ....[2]....
        /*01f0*/ 	.word	0x0000bc00


	//   ....[3]....
        /*01f4*/ 	.word	0x0000be70


	//----- nvinfo : EIATTR_VRC_CTA_INIT_COUNT
	.align		4
.L_54:
        /*01f8*/ 	.byte	0x02, 0x4a
        /*01fa*/ 	.byte	0x80
	.zero		1


	//----- nvinfo : EIATTR_MBARRIER_INSTR_OFFSETS
	.align		4
        /*01fc*/ 	.byte	0x04, 0x39
        /*01fe*/ 	.short	(.L_56 - .L_55)


	//   ....[0]....
.L_55:
        /*0200*/ 	.word	0x000033e0
        /*0204*/ 	.word	0x000000ff
        /*0208*/ 	.word	0x00000000
        /*020c*/ 	.short	0x0100
        /*020e*/ 	.byte	0x0f
	.zero		1


	//   ....[1]....
        /*0210*/ 	.word	0x000044f0
        /*0214*/ 	.word	0x000000ff
        /*0218*/ 	.word	0x0000a008
        /*021c*/ 	.short	0x0100
        /*021e*/ 	.byte	0x0c
	.zero		1


	//   ....[2]....
        /*0220*/ 	.word	0x00007490
        /*0224*/ 	.word	0x000000ff
        /*0228*/ 	.word	0x00000000
        /*022c*/ 	.short	0x010a
        /*022e*/ 	.byte	0x0f
	.zero		1


	//   ....[3]....
        /*0230*/ 	.word	0x000095d0
        /*0234*/ 	.word	0x000000ff
        /*0238*/ 	.word	0x00000000
        /*023c*/ 	.short	0x010a
        /*023e*/ 	.byte	0x0f
	.zero		1


	//   ....[4]....
        /*0240*/ 	.word	0x00009640
        /*0244*/ 	.word	0x000000ff
        /*0248*/ 	.word	0x0000a000
        /*024c*/ 	.short	0x0108
        /*024e*/ 	.byte	0x0c
	.zero		1


	//   ....[5]....
        /*0250*/ 	.word	0x000096c0
        /*0254*/ 	.word	0x000000ff
        /*0258*/ 	.word	0x0000a008
        /*025c*/ 	.short	0x0108
        /*025e*/ 	.byte	0x0c
	.zero		1


	//   ....[6]....
        /*0260*/ 	.word	0x0000be90
        /*0264*/ 	.word	0x000000ff
        /*0268*/ 	.word	0x00000000
        /*026c*/ 	.short	0x010a
        /*026e*/ 	.byte	0x0f
	.zero		1


	//   ....[7]....
        /*0270*/ 	.word	0x0000bec0
        /*0274*/ 	.word	0x000000ff
        /*0278*/ 	.word	0x00000000
        /*027c*/ 	.short	0x010a
        /*027e*/ 	.byte	0x0f
	.zero		1


	//----- nvinfo : EIATTR_NUM_MBARRIERS
	.align		4
.L_56:
        /*0280*/ 	.byte	0x03, 0x38
        /*0282*/ 	.short	0x0002


	//----- nvinfo : EIATTR_EXIT_INSTR_OFFSETS
	.align		4
        /*0284*/ 	.byte	0x04, 0x1c
        /*0286*/ 	.short	(.L_58 - .L_57)


	//   ....[0]....
.L_57:
        /*0288*/ 	.word	0x0000be80


	//----- nvinfo : EIATTR_REQNTID
	.align		4
.L_58:
        /*028c*/ 	.byte	0x04, 0x10
        /*028e*/ 	.short	(.L_60 - .L_59)
.L_59:
        /*0290*/ 	.word	0x00000100
        /*0294*/ 	.word	0x00000001
        /*0298*/ 	.word	0x00000001


	//----- nvinfo : EIATTR_CRS_STACK_SIZE
	.align		4
.L_60:
        /*029c*/ 	.byte	0x04, 0x1e
        /*029e*/ 	.short	(.L_62 - .L_61)
.L_61:
        /*02a0*/ 	.word	0x00000000


	//----- nvinfo : EIATTR_CBANK_PARAM_SIZE
	.align		4
.L_62:
        /*02a4*/ 	.byte	0x03, 0x19
        /*02a6*/ 	.short	0x0050


	//----- nvinfo : EIATTR_PARAM_CBANK
	.align		4
        /*02a8*/ 	.byte	0x04, 0x0a
        /*02aa*/ 	.short	(.L_64 - .L_63)
	.align		4
.L_63:
        /*02ac*/ 	.word	index@(.nv.constant0.matmul_kernel)
        /*02b0*/ 	.short	0x0380
        /*02b2*/ 	.short	0x0050


	//----- nvinfo : EIATTR_SW_WAR
	.align		4
.L_64:
        /*02b4*/ 	.byte	0x04, 0x36
        /*02b6*/ 	.short	(.L_66 - .L_65)
.L_65:
        /*02b8*/ 	.word	0x00000008
.L_66:


//--------------------- .nv.compat                --------------------------
	.section	.nv.compat,"",@"SHT_CUDA_COMPAT_INFO"
	.align	4
        /*0000*/ 	.byte	0x02, 0x02, 0x02, 0x00, 0x02, 0x05, 0x05, 0x00, 0x02, 0x03, 0x00, 0x00, 0x02, 0x06, 0x01, 0x00


//--------------------- .nv.callgraph             --------------------------
	.section	.nv.callgraph,"",@"SHT_CUDA_CALLGRAPH"
	.align	4
	.sectionentsize	8
	.align		4
        /*0000*/ 	.word	0x00000000
	.align		4
        /*0004*/ 	.word	0xffffffff
	.align		4
        /*0008*/ 	.word	0x00000000
	.align		4
        /*000c*/ 	.word	0xfffffffe
	.align		4
        /*0010*/ 	.word	0x00000000
	.align		4
        /*0014*/ 	.word	0xfffffffd
	.align		4
        /*0018*/ 	.word	0x00000000
	.align		4
        /*001c*/ 	.word	0xfffffffc


//--------------------- .text.matmul_kernel       --------------------------
	.section	.text.matmul_kernel,"ax",@progbits
	.align	128
        .global         matmul_kernel
        .type           matmul_kernel,@function
        .size           matmul_kernel,(.L_x_20 - matmul_kernel)
        .other          matmul_kernel,@"STO_CUDA_ENTRY STV_DEFAULT"
matmul_kernel:
.text.matmul_kernel:
[----:B------:R-:W0:Y:S01]  /*0000*/  LDC R1, c[0x0][0x37c] ;  /* 0x0000df00ff017b82 */ /* 0x000e220000000800 */
[----:B------:R-:W1:Y:S01]  /*0010*/  S2R R0, SR_TID.X ;  /* 0x0000000000007919 */ /* 0x000e620000002100 */
[----:B0-----:R-:W-:Y:S01]  /*0020*/  VIADD R1, R1, 0xffffffd0 ;  /* 0xffffffd001017836 */ /* 0x001fe20000000000 */
[----:B------:R-:W0:Y:S01]  /*0030*/  LDCU.64 UR26, c[0x0][0x358] ;  /* 0x00006b00ff1a77ac */ /* 0x000e220008000a00 */
[----:B-1----:R-:W-:-:S13]  /*0040*/  ISETP.GE.U32.AND P0, PT, R0, 0x20, PT ;  /* 0x000000200000780c */ /* 0x002fda0003f06070 */
[----:B------:R-:W-:Y:S02]  /*0050*/  VOTEU.ANY UP0, P0 ;  /* 0x0000000000ff7886 */ /* 0x000fe40000000100 */
[----:B------:R-:W-:Y:S05]  /*0060*/  BRA.U UP0, `(.L_x_0) ;  /* 0x0000000100b87547 */ /* 0x000fea000b800000 */
[----:B------:R-:W1:Y:S01]  /*0070*/  S2UR UR6, SR_CgaCtaId ;  /* 0x00000000000679c3 */ /* 0x000e620000008800 */
[----:B------:R-:W-:Y:S01]  /*0080*/  NOP ;  /* 0x0000000000007918 */ /* 0x000fe20000000000 */
[----:B------:R-:W-:Y:S02]  /*0090*/  UMOV UR4, 0x40 ;  /* 0x0000004000047882 */ /* 0x000fe40000000000 */
[----:B-1----:R-:W-:-:S09]  /*00a0*/  ULEA UR4, UR6, UR4, 0x18 ;  /* 0x0000000406047291 */ /* 0x002fd2000f8ec0ff */
[----:B------:R-:W1:Y:S01]  /*00b0*/  LDS.U8 R0, [UR4] ;  /* 0x00000004ff007984 */ /* 0x000e620008000000 */
[----:B------:R-:W-:Y:S02]  /*00c0*/  UMOV UR4, 0x400 ;  /* 0x0000040000047882 */ /* 0x000fe40000000000 */
[----:B------:R-:W-:Y:S01]  /*00d0*/  ULEA UR4, UR6, UR4, 0x18 ;  /* 0x0000000406047291 */ /* 0x000fe2000f8ec0ff */
[----:B-1----:R-:W-:-:S13]  /*00e0*/  ISETP.NE.AND P0, PT, R0, RZ, PT ;  /* 0x000000ff0000720c */ /* 0x002fda0003f05270 */
[----:B------:R-:W-:Y:S05]  /*00f0*/  @P0 BRA `(.L_x_1) ;  /* 0x00000000007c0947 */ /* 0x000fea0003800000 */
[----:B------:R-:W-:-:S13]  /*0100*/  ELECT P0, URZ, PT ;  /* 0x0000000000ff782f */ /* 0x000fda0003800000 */
[----:B------:R-:W-:Y:S05]  /*0110*/  @!P0 BRA `(.L_x_2) ;  /* 0x0000000000848947 */ /* 0x000fea0003800000 */
[----:B------:R-:W-:Y:S01]  /*0120*/  UMOV UR5, 0x8 ;  /* 0x0000000800057882 */ /* 0x000fe20000000000 */
[----:B------:R-:W-:Y:S02]  /*0130*/  IMAD.MOV.U32 R4, RZ, RZ, 0x1 ;  /* 0x00000001ff047424 */ /* 0x000fe400078e00ff */
[----:B------:R-:W-:Y:S02]  /*0140*/  IMAD.MOV.U32 R5, RZ, RZ, 0xff ;  /* 0x000000ffff057424 */ /* 0x000fe400078e00ff */
[----:B------:R-:W-:Y:S04]  /*0150*/  DEPBAR.LE SB1, 0x36 ;  /* 0x00009d800000791a */ /* 0x000fe80000000000 */
[----:B------:R-:W1:Y:S02]  /*0160*/  UTCATOMSWS.FIND_AND_SET.ALIGN UP1, UR5, UR5 ;  /* 0x00000005000575e3 */ /* 0x000e640008020800 */
[----:B-1----:R-:W-:-:S04]  /*0170*/  PLOP3.LUT P0, PT, PT, PT, UP1, 0x80, 0x8 ;  /* 0x000000000008781c */ /* 0x002fc80003f0f018 */
[----:B------:R-:W-:-:S04]  /*0180*/  SEL R0, RZ, 0xffffffff, !P0 ;  /* 0xffffffffff007807 */ /* 0x000fc80004000000 */
[----:B------:R-:W-:Y:S01]  /*0190*/  ISETP.NE.AND P0, PT, R0, RZ, PT ;  /* 0x000000ff0000720c */ /* 0x000fe20003f05270 */
[----:B------:R-:W-:-:S12]  /*01a0*/  IMAD.U32 R0, RZ, RZ, UR5 ;  /* 0x00000005ff007e24 */ /* 0x000fd8000f8e00ff */
[----:B------:R-:W-:Y:S05]  /*01b0*/  @P0 BRA `(.L_x_3) ;  /* 0x0000000000240947 */ /* 0x000fea0003800000 */
.L_x_4:
[----:B------:R-:W-:Y:S05]  /*01c0*/  NANOSLEEP 0x64 ;  /* 0x000000640000795d */ /* 0x000fea0003800000 */
[----:B------:R-:W-:-:S05]  /*01d0*/  UMOV UR5, 0x8 ;  /* 0x0000000800057882 */ /* 0x000fca0000000000 */
[----:B------:R-:W-:Y:S04]  /*01e0*/  DEPBAR.LE SB1, 0x36 ;  /* 0x00009d800000791a */ /* 0x000fe80000000000 */
[----:B------:R-:W1:Y:S02]  /*01f0*/  UTCATOMSWS.FIND_AND_SET.ALIGN UP1, UR5, UR5 ;  /* 0x00000005000575e3 */ /* 0x000e640008020800 */
[----:B-1----:R-:W-:-:S04]  /*0200*/  PLOP3.LUT P0, PT, PT, PT, UP1, 0x80, 0x8 ;  /* 0x000000000008781c */ /* 0x002fc80003f0f018 */
[----:B------:R-:W-:-:S04]  /*0210*/  SEL R0, RZ, 0xffffffff, !P0 ;  /* 0xffffffffff007807 */ /* 0x000fc80004000000 */
[----:B------:R-:W-:Y:S01]  /*0220*/  ISETP.NE.AND P0, PT, R0, RZ, PT ;  /* 0x000000ff0000720c */ /* 0x000fe20003f05270 */
[----:B------:R-:W-:-:S12]  /*0230*/  IMAD.U32 R0, RZ, RZ, UR5 ;  /* 0x00000005ff007e24 */ /* 0x000fd8000f8e00ff */
[----:B------:R-:W-:Y:S05]  /*0240*/  @!P0 BRA `(.L_x_4) ;  /* 0xfffffffc00dc8947 */ /* 0x000fea000383ffff */
.L_x_3:
[C---:B------:R-:W-:Y:S01]  /*0250*/  VIADD R3, R0.reuse, 0x10 ;  /* 0x0000001000037836 */ /* 0x040fe20000000000 */
[----:B------:R-:W-:Y:S01]  /*0260*/  UMOV UR5, 0x50 ;  /* 0x0000005000057882 */ /* 0x000fe20000000000 */
[----:B------:R-:W-:Y:S01]  /*0270*/  SHF.L.U32 R2, R5, R0, RZ ;  /* 0x0000000005027219 */ /* 0x000fe200000006ff */
[----:B------:R-:W-:Y:S01]  /*0280*/  ULEA UR5, UR6, UR5, 0x18 ;  /* 0x0000000506057291 */ /* 0x000fe2000f8ec0ff */
[----:B------:R-:W-:Y:S01]  /*0290*/  IMAD.SHL.U32 R0, R0, 0x20, RZ ;  /* 0x0000002000007824 */ /* 0x000fe200078e00ff */
[----:B------:R-:W-:-:S04]  /*02a0*/  SHF.L.U32 R3, R4, R3, RZ ;  /* 0x0000000304037219 */ /* 0x000fc800000006ff */
[----:B------:R-:W-:-:S05]  /*02b0*/  LOP3.LUT R2, R3, R2, RZ, 0xfc, !PT ;  /* 0x0000000203027212 */ /* 0x000fca00078efcff */
[----:B------:R1:W-:Y:S04]  /*02c0*/  ATOMS.OR RZ, [UR5], R2 ;  /* 0x00000002ffff798c */ /* 0x0003e8000b000005 */
[----:B------:R1:W-:Y:S01]  /*02d0*/  STS [UR4], R0 ;  /* 0x00000000ff007988 */ /* 0x0003e20008000804 */
[----:B------:R-:W-:Y:S05]  /*02e0*/  BRA `(.L_x_2) ;  /* 0x0000000000107947 */ /* 0x000fea0003800000 */
.L_x_1:
[----:B------:R-:W-:Y:S01]  /*02f0*/  IMAD.MOV.U32 R0, RZ, RZ, -0x1 ;  /* 0xffffffffff007424 */ /* 0x000fe200078e00ff */
[----:B------:R-:W-:-:S04]  /*0300*/  MOV R2, 0x330 ;  /* 0x0000033000027802 */ /* 0x000fc80000000f00 */
[----:B------:R1:W-:Y:S03]  /*0310*/  STS [UR4], R0 ;  /* 0x00000000ff007988 */ /* 0x0003e60008000804 */
[----:B01----:R-:W-:Y:S05]  /*0320*/  CALL.REL.NOINC `($__internal_1_$__cuda_sm10x_tcgen05_guardrail_trap_phase_invalid_during_alloc) ;  /* 0x000000b800fc7944 */ /* 0x003fea0003c00000 */
.L_x_2:
[----:B------:R-:W-:Y:S05]  /*0330*/  WARPSYNC.ALL ;  /* 0x0000000000007948 */ /* 0x000fea0003800000 */
[----:B------:R-:W-:Y:S01]  /*0340*/  NOP ;  /* 0x0000000000007918 */ /* 0x000fe20000000000 */
.L_x_0:
[----:B------:R-:W2:Y:S01]  /*0350*/  LDC.64 R32, c[0x0][0x398] ;  /* 0x0000e600ff207b82 */ /* 0x000ea20000000a00 */
[----:B------:R-:W3:Y:S01]  /*0360*/  S2R R7, SR_CTAID.X ;  /* 0x0000000000077919 */ /* 0x000ee20000002500 */
[----:B------:R-:W-:Y:S01]  /*0370*/  UMOV UR12, 0x400 ;  /* 0x00000400000c7882 */ /* 0x000fe20000000000 */
[----:B------:R-:W4:Y:S01]  /*0380*/  LDCU UR4, c[0x0][0x3a4] ;  /* 0x00007480ff0477ac */ /* 0x000f220008000800 */
[----:B------:R-:W-:Y:S01]  /*0390*/  PRMT R40, RZ, 0x7610, R40 ;  /* 0x00007610ff287816 */ /* 0x000fe20000000028 */
[----:B------:R-:W5:Y:S01]  /*03a0*/  S2R R54, SR_TID.X ;  /* 0x0000000000367919 */ /* 0x000f620000002100 */
[----:B------:R-:W-:Y:S01]  /*03b0*/  PRMT R42, RZ, 0x7610, R42 ;  /* 0x00007610ff2a7816 */ /* 0x000fe2000000002a */
[----:B------:R-:W1:Y:S01]  /*03c0*/  LDCU.64 UR10, c[0x0][0x3a8] ;  /* 0x00007500ff0a77ac */ /* 0x000e620008000a00 */
[----:B------:R-:W0:Y:S01]  /*03d0*/  S2UR UR6, SR_CgaCtaId ;  /* 0x00000000000679c3 */ /* 0x000e220000008800 */
[----:B------:R-:W0:Y:S01]  /*03e0*/  LDCU.128 UR16, c[0x0][0x380] ;  /* 0x00007000ff1077ac */ /* 0x000e220008000c00 */
[----:B------:R-:W0:Y:S01]  /*03f0*/  LDCU UR31, c[0x0][0x3a0] ;  /* 0x00007400ff1f77ac */ /* 0x000e220008000800 */
[----:B------:R-:W-:Y:S01]  /*0400*/  UMOV UR7, 0x1 ;  /* 0x0000000100077882 */ /* 0x000fe20000000000 */
[----:B-12---:R-:W-:-:S02]  /*0410*/  VIADD R0, R33, 0xff ;  /* 0x000000ff21007836 */ /* 0x006fc40000000000 */
[----:B------:R-:W-:-:S03]  /*0420*/  IMAD.U32 R22, RZ, RZ, UR10 ;  /* 0x0000000aff167e24 */ /* 0x000fc6000f8e00ff */
[----:B------:R-:W-:Y:S01]  /*0430*/  SHF.R.S32.HI R3, RZ, 0x1f, R0 ;  /* 0x0000001fff037819 */ /* 0x000fe20000011400 */
[----:B0-----:R-:W-:-:S03]  /*0440*/  ULEA UR12, UR6, UR12, 0x18 ;  /* 0x0000000c060c7291 */ /* 0x001fc6000f8ec0ff */
[----:B------:R-:W-:Y:S01]  /*0450*/  LEA.HI R3, R3, R0, RZ, 0x8 ;  /* 0x0000000003037211 */ /* 0x000fe200078f40ff */
[----:B------:R-:W-:Y:S01]  /*0460*/  UIADD3 UR20, UPT, UPT, UR31, 0x3f, URZ ;  /* 0x0000003f1f147890 */ /* 0x000fe2000fffe0ff */
[----:B---3--:R-:W-:Y:S01]  /*0470*/  IABS R8, R7 ;  /* 0x0000000700087213 */ /* 0x008fe20000000000 */
[----:B------:R-:W-:Y:S01]  /*0480*/  UIADD3 UR15, UPT, UPT, UR12, 0xa000, URZ ;  /* 0x0000a0000c0f7890 */ /* 0x000fe2000fffe0ff */
[----:B------:R-:W-:Y:S01]  /*0490*/  SHF.R.S32.HI R3, RZ, 0x8, R3 ;  /* 0x00000008ff037819 */ /* 0x000fe20000011403 */
[----:B------:R-:W-:Y:S01]  /*04a0*/  UISETP.GT.AND UP2, UPT, UR20, 0x3f, UPT ;  /* 0x0000003f1400788c */ /* 0x000fe2000bf44270 */
[----:B-----5:R-:W-:Y:S02]  /*04b0*/  SHF.R.U32.HI R167, RZ, 0x6, R54 ;  /* 0x00000006ffa77819 */ /* 0x020fe40000011636 */
[----:B------:R-:W-:Y:S01]  /*04c0*/  LEA.HI R82, R54, 0xc, RZ, 0x1a ;  /* 0x0000000c36527811 */ /* 0x000fe200078fd0ff */
[----:B------:R-:W-:Y:S01]  /*04d0*/  IMAD.SHL.U32 R4, R3, 0x8, RZ ;  /* 0x0000000803047824 */ /* 0x000fe200078e00ff */
[----:B------:R-:W-:-:S02]  /*04e0*/  SGXT.U32 R167, R167, 0x2 ;  /* 0x00000002a7a7781a */ /* 0x000fc40000000000 */
[C---:B------:R-:W-:Y:S02]  /*04f0*/  LEA.HI R80, R54.reuse, 0x1c, RZ, 0x1a ;  /* 0x0000001c36507811 */ /* 0x040fe400078fd0ff */
[-C--:B------:R-:W-:Y:S02]  /*0500*/  IABS R5, R4.reuse ;  /* 0x0000000400057213 */ /* 0x080fe40000000000 */
[----:B------:R-:W-:Y:S02]  /*0510*/  IABS R10, R4 ;  /* 0x00000004000a7213 */ /* 0x000fe40000000000 */
[----:B------:R-:W0:Y:S01]  /*0520*/  I2F.RP R0, R5 ;  /* 0x0000000500007306 */ /* 0x000e220000209400 */
[C---:B------:R-:W-:Y:S02]  /*0530*/  LEA.HI R78, R54.reuse, 0x2c, RZ, 0x1a ;  /* 0x0000002c364e7811 */ /* 0x040fe400078fd0ff */
[C---:B------:R-:W-:Y:S02]  /*0540*/  LEA.HI R52, R54.reuse, 0x3c, RZ, 0x1a ;  /* 0x0000003c36347811 */ /* 0x040fe400078fd0ff */
[----:B------:R-:W-:-:S02]  /*0550*/  LOP3.LUT R45, R54, 0x3f, RZ, 0xc0, !PT ;  /* 0x0000003f362d7812 */ /* 0x000fc400078ec0ff */
[----:B------:R-:W-:-:S03]  /*0560*/  LOP3.LUT R175, R167, 0x8, RZ, 0xfc, !PT ;  /* 0x00000008a7af7812 */ /* 0x000fc600078efcff */
[----:B------:R-:W-:Y:S01]  /*0570*/  IMAD R163, R45, UR11, RZ ;  /* 0x0000000b2da37c24 */ /* 0x000fe2000f8e02ff */
[----:B0-----:R-:W0:Y:S02]  /*0580*/  MUFU.RCP R0, R0 ;  /* 0x0000000000007308 */ /* 0x001e240000001000 */
[----:B0-----:R-:W-:Y:S02]  /*0590*/  VIADD R2, R0, 0xffffffe ;  /* 0x0ffffffe00027836 */ /* 0x001fe40000000000 */
[----:B------:R-:W-:-:S04]  /*05a0*/  IMAD.MOV R0, RZ, RZ, -R10 ;  /* 0x000000ffff007224 */ /* 0x000fc800078e0a0a */
[----:B------:R0:W1:Y:S02]  /*05b0*/  F2I.FTZ.U32.TRUNC.NTZ R3, R2 ;  /* 0x0000000200037305 */ /* 0x000064000021f000 */
[----:B0-----:R-:W-:Y:S02]  /*05c0*/  IMAD.MOV.U32 R2, RZ, RZ, RZ ;  /* 0x000000ffff027224 */ /* 0x001fe400078e00ff */
[----:B-1----:R-:W-:-:S04]  /*05d0*/  IMAD.MOV R6, RZ, RZ, -R3 ;  /* 0x000000ffff067224 */ /* 0x002fc800078e0a03 */
[----:B------:R-:W-:Y:S02]  /*05e0*/  IMAD R9, R6, R5, RZ ;  /* 0x0000000506097224 */ /* 0x000fe400078e02ff */
[----:B------:R-:W-:Y:S02]  /*05f0*/  IMAD.MOV.U32 R6, RZ, RZ, R8 ;  /* 0x000000ffff067224 */ /* 0x000fe400078e0008 */
[----:B------:R-:W-:-:S06]  /*0600*/  IMAD.HI.U32 R3, R3, R9, R2 ;  /* 0x0000000903037227 */ /* 0x000fcc00078e0002 */
[----:B------:R-:W-:-:S04]  /*0610*/  IMAD.HI.U32 R3, R3, R6, RZ ;  /* 0x0000000603037227 */ /* 0x000fc800078e00ff */
[----:B------:R-:W-:Y:S01]  /*0620*/  IMAD R0, R3, R0, R6 ;  /* 0x0000000003007224 */ /* 0x000fe200078e0206 */
[----:B------:R-:W-:Y:S04]  /*0630*/  BAR.SYNC.DEFER_BLOCKING 0x0 ;  /* 0x0000000000007b1d */ /* 0x000fe80000010000 */
[----:B------:R-:W-:-:S13]  /*0640*/  ISETP.GT.U32.AND P1, PT, R5, R0, PT ;  /* 0x000000000500720c */ /* 0x000fda0003f24070 */
[----:B------:R-:W-:Y:S02]  /*0650*/  @!P1 IMAD.IADD R0, R0, 0x1, -R5 ;  /* 0x0000000100009824 */ /* 0x000fe400078e0a05 */
[----:B------:R-:W-:Y:S01]  /*0660*/  @!P1 VIADD R3, R3, 0x1 ;  /* 0x0000000103039836 */ /* 0x000fe20000000000 */
[----:B------:R-:W-:Y:S02]  /*0670*/  ISETP.NE.AND P1, PT, R4, RZ, PT ;  /* 0x000000ff0400720c */ /* 0x000fe40003f25270 */
[----:B------:R-:W-:Y:S02]  /*0680*/  ISETP.GE.U32.AND P0, PT, R0, R5, PT ;  /* 0x000000050000720c */ /* 0x000fe40003f06070 */
[----:B------:R-:W-:-:S04]  /*0690*/  LOP3.LUT R0, R7, R4, RZ, 0x3c, !PT ;  /* 0x0000000407007212 */ /* 0x000fc800078e3cff */
[----:B------:R-:W-:Y:S01]  /*06a0*/  ISETP.GE.AND P2, PT, R0, RZ, PT ;  /* 0x000000ff0000720c */ /* 0x000fe20003f46270 */
[----:B------:R-:W-:-:S06]  /*06b0*/  VIADD R0, R32, 0x3f ;  /* 0x0000003f20007836 */ /* 0x000fcc0000000000 */
[----:B------:R-:W-:-:S04]  /*06c0*/  @P0 VIADD R3, R3, 0x1 ;  /* 0x0000000103030836 */ /* 0x000fc80000000000 */
[----:B------:R-:W-:Y:S01]  /*06d0*/  IMAD.MOV.U32 R2, RZ, RZ, R3 ;  /* 0x000000ffff027224 */ /* 0x000fe200078e0003 */
[----:B------:R-:W-:-:S03]  /*06e0*/  SHF.R.S32.HI R3, RZ, 0x1f, R0 ;  /* 0x0000001fff037819 */ /* 0x000fc60000011400 */
[----:B------:R-:W-:Y:S01]  /*06f0*/  @!P2 IMAD.MOV R2, RZ, RZ, -R2 ;  /* 0x000000ffff02a224 */ /* 0x000fe200078e0a02 */
[----:B------:R-:W-:Y:S02]  /*0700*/  @!P1 LOP3.LUT R2, RZ, R4, RZ, 0x33, !PT ;  /* 0x00000004ff029212 */ /* 0x000fe400078e33ff */
[----:B------:R-:W-:Y:S02]  /*0710*/  LEA.HI R3, R3, R0, RZ, 0x6 ;  /* 0x0000000003037211 */ /* 0x000fe400078f30ff */
[----:B------:R-:W-:Y:S01]  /*0720*/  IABS R0, R33 ;  /* 0x0000002100007213 */ /* 0x000fe20000000000 */
[----:B------:R-:W-:Y:S02]  /*0730*/  IMAD.SHL.U32 R10, R2, 0x8, RZ ;  /* 0x00000008020a7824 */ /* 0x000fe400078e00ff */
[----:B------:R-:W-:Y:S01]  /*0740*/  IMAD.MOV R2, RZ, RZ, -R2 ;  /* 0x000000ffff027224 */ /* 0x000fe200078e0a02 */
[----:B------:R-:W0:Y:S02]  /*0750*/  I2F.RP R9, R0 ;  /* 0x0000000000097306 */ /* 0x000e240000209400 */
[----:B------:R-:W-:Y:S01]  /*0760*/  LEA.HI.SX32 R3, R3, -R10, 0x1a ;  /* 0x8000000a03037211 */ /* 0x000fe200078fd2ff */
[----:B------:R-:W-:Y:S01]  /*0770*/  IMAD R12, R4, R2, R7 ;  /* 0x00000002040c7224 */ /* 0x000fe200078e0207 */
[----:B------:R-:W-:Y:S01]  /*0780*/  IABS R7, R32 ;  /* 0x0000002000077213 */ /* 0x000fe20000000000 */
[----:B------:R-:W-:Y:S01]  /*0790*/  IMAD.MOV.U32 R2, RZ, RZ, RZ ;  /* 0x000000ffff027224 */ /* 0x000fe200078e00ff */
[----:B------:R-:W-:-:S02]  /*07a0*/  VIMNMX R13, PT, PT, R3, 0x8, PT ;  /* 0x00000008030d7848 */ /* 0x000fc40003fe0100 */
[----:B------:R-:W-:Y:S02]  /*07b0*/  IABS R4, R12 ;  /* 0x0000000c00047213 */ /* 0x000fe40000000000 */
[----:B------:R-:W-:-:S04]  /*07c0*/  IABS R11, R13 ;  /* 0x0000000d000b7213 */ /* 0x000fc80000000000 */
[----:B------:R-:W1:Y:S08]  /*07d0*/  I2F.RP R5, R11 ;  /* 0x0000000b00057306 */ /* 0x000e700000209400 */
[----:B0-----:R-:W-:Y:S08]  /*07e0*/  MUFU.RCP R9, R9 ;  /* 0x0000000900097308 */ /* 0x001ff00000001000 */
[----:B-1----:R-:W0:Y:S02]  /*07f0*/  MUFU.RCP R5, R5 ;  /* 0x0000000500057308 */ /* 0x002e240000001000 */
[----:B0-----:R-:W-:-:S06]  /*0800*/  VIADD R3, R5, 0xffffffe ;  /* 0x0ffffffe05037836 */ /* 0x001fcc0000000000 */
[----:B------:R-:W0:Y:S02]  /*0810*/  F2I.FTZ.U32.TRUNC.NTZ R3, R3 ;  /* 0x0000000300037305 */ /* 0x000e24000021f000 */
[----:B0-----:R-:W-:-:S04]  /*0820*/  IMAD.MOV R6, RZ, RZ, -R3 ;  /* 0x000000ffff067224 */ /* 0x001fc800078e0a03 */
[----:B------:R-:W-:Y:S01]  /*0830*/  IMAD R5, R6, R11, RZ ;  /* 0x0000000b06057224 */ /* 0x000fe200078e02ff */
[----:B------:R-:W-:-:S03]  /*0840*/  IABS R6, R13 ;  /* 0x0000000d00067213 */ /* 0x000fc60000000000 */
[----:B------:R-:W-:-:S04]  /*0850*/  IMAD.HI.U32 R3, R3, R5, R2 ;  /* 0x0000000503037227 */ /* 0x000fc800078e0002 */
[----:B------:R-:W-:Y:S02]  /*0860*/  IMAD.MOV.U32 R2, RZ, RZ, R7 ;  /* 0x000000ffff027224 */ /* 0x000fe400078e0007 */
[----:B------:R-:W-:Y:S02]  /*0870*/  IMAD.MOV R5, RZ, RZ, -R6 ;  /* 0x000000ffff057224 */ /* 0x000fe400078e0a06 */
[----:B------:R-:W0:Y:S01]  /*0880*/  I2F.RP R8, R2 ;  /* 0x0000000200087306 */ /* 0x000e220000209400 */
[----:B------:R-:W-:-:S04]  /*0890*/  IMAD.HI.U32 R3, R3, R4, RZ ;  /* 0x0000000403037227 */ /* 0x000fc800078e00ff */
[----:B------:R-:W-:Y:S02]  /*08a0*/  IMAD R4, R3, R5, R4 ;  /* 0x0000000503047224 */ /* 0x000fe400078e0204 */
[----:B------:R-:W-:Y:S01]  /*08b0*/  VIADD R6, R9, 0xffffffe ;  /* 0x0ffffffe09067836 */ /* 0x000fe20000000000 */
[----:B------:R-:W-:Y:S02]  /*08c0*/  SHF.R.U32.HI R9, RZ, 0x5, R54 ;  /* 0x00000005ff097819 */ /* 0x000fe40000011636 */
[----:B------:R-:W-:Y:S01]  /*08d0*/  ISETP.GT.U32.AND P1, PT, R11, R4, PT ;  /* 0x000000040b00720c */ /* 0x000fe20003f24070 */
[----:B------:R1:W2:Y:S01]  /*08e0*/  F2I.FTZ.U32.TRUNC.NTZ R7, R6 ;  /* 0x0000000600077305 */ /* 0x0002a2000021f000 */
[----:B------:R-:W-:-:S07]  /*08f0*/  R2UR UR8, R9 ;  /* 0x00000000090872ca */ /* 0x000fce00000e0000 */
[----:B0-----:R-:W0:Y:S01]  /*0900*/  MUFU.RCP R8, R8 ;  /* 0x0000000800087308 */ /* 0x001e220000001000 */
[----:B-1----:R-:W-:-:S03]  /*0910*/  IMAD.MOV.U32 R6, RZ, RZ, RZ ;  /* 0x000000ffff067224 */ /* 0x002fc600078e00ff */
[----:B------:R-:W-:Y:S02]  /*0920*/  @!P1 IMAD.IADD R4, R4, 0x1, -R11 ;  /* 0x0000000104049824 */ /* 0x000fe400078e0a0b */
[----:B------:R-:W-:Y:S01]  /*0930*/  @!P1 VIADD R3, R3, 0x1 ;  /* 0x0000000103039836 */ /* 0x000fe20000000000 */
[----:B------:R-:W-:Y:S01]  /*0940*/  ISETP.NE.AND P1, PT, R13, RZ, PT ;  /* 0x000000ff0d00720c */ /* 0x000fe20003f25270 */
[----:B------:R-:W-:Y:S01]  /*0950*/  USHF.L.U32 UR5, UR8, 0x5, URZ ;  /* 0x0000000508057899 */ /* 0x000fe200080006ff */
[----:B------:R-:W-:Y:S02]  /*0960*/  ISETP.GE.U32.AND P0, PT, R4, R11, PT ;  /* 0x0000000b0400720c */ /* 0x000fe40003f06070 */
[----:B------:R-:W-:Y:S01]  /*0970*/  LOP3.LUT R4, R12, R13, RZ, 0x3c, !PT ;  /* 0x0000000d0c047212 */ /* 0x000fe200078e3cff */
[----:B------:R-:W-:-:S03]  /*0980*/  ULOP3.LUT UR5, UR5, 0x80, URZ, 0xc0, !UPT ;  /* 0x0000008005057892 */ /* 0x000fc6000f8ec0ff */
[----:B------:R-:W-:Y:S01]  /*0990*/  ISETP.GE.AND P2, PT, R4, RZ, PT ;  /* 0x000000ff0400720c */ /* 0x000fe20003f46270 */
[----:B--2---:R-:W-:Y:S02]  /*09a0*/  IMAD.MOV R4, RZ, RZ, -R7 ;  /* 0x000000ffff047224 */ /* 0x004fe400078e0a07 */
[----:B0-----:R-:W-:-:S04]  /*09b0*/  VIADD R5, R8, 0xffffffe ;  /* 0x0ffffffe08057836 */ /* 0x001fc80000000000 */
[----:B------:R-:W-:Y:S02]  /*09c0*/  @P0 VIADD R3, R3, 0x1 ;  /* 0x0000000103030836 */ /* 0x000fe40000000000 */
[----:B------:R-:W0:Y:S02]  /*09d0*/  F2I.FTZ.U32.TRUNC.NTZ R5, R5 ;  /* 0x0000000500057305 */ /* 0x000e24000021f000 */
[----:B------:R-:W-:Y:S02]  /*09e0*/  IMAD.MOV.U32 R8, RZ, RZ, R3 ;  /* 0x000000ffff087224 */ /* 0x000fe400078e0003 */
[----:B------:R-:W-:Y:S02]  /*09f0*/  IMAD.MOV.U32 R3, RZ, RZ, R4 ;  /* 0x000000ffff037224 */ /* 0x000fe400078e0004 */
[----:B------:R-:W-:Y:S01]  /*0a00*/  @!P2 IMAD.MOV R8, RZ, RZ, -R8 ;  /* 0x000000ffff08a224 */ /* 0x000fe200078e0a08 */
[----:B------:R-:W-:Y:S01]  /*0a10*/  @!P1 LOP3.LUT R8, RZ, R13, RZ, 0x33, !PT ;  /* 0x0000000dff089212 */ /* 0x000fe200078e33ff */
[----:B------:R-:W-:Y:S01]  /*0a20*/  IMAD R3, R3, R0, RZ ;  /* 0x0000000003037224 */ /* 0x000fe200078e02ff */
[----:B------:R-:W-:-:S02]  /*0a30*/  ISETP.NE.AND P1, PT, R32, RZ, PT ;  /* 0x000000ff2000720c */ /* 0x000fc40003f25270 */
[----:B------:R-:W-:Y:S01]  /*0a40*/  PRMT R165, R167, 0x6540, R8 ;  /* 0x00006540a7a57816 */ /* 0x000fe20000000008 */
[----:B------:R-:W-:Y:S02]  /*0a50*/  IMAD.SHL.U32 R212, R8, 0x100, RZ ;  /* 0x0000010008d47824 */ /* 0x000fe400078e00ff */
[----:B------:R-:W-:Y:S01]  /*0a60*/  IMAD.HI.U32 R3, R7, R3, R6 ;  /* 0x0000000307037227 */ /* 0x000fe200078e0006 */
[----:B------:R-:W-:Y:S02]  /*0a70*/  IABS R207, R165 ;  /* 0x000000a500cf7213 */ /* 0x000fe40000000000 */
[C---:B------:R-:W-:Y:S01]  /*0a80*/  LOP3.LUT R225, R212.reuse, 0x8, R167, 0xfe, !PT ;  /* 0x00000008d4e17812 */ /* 0x040fe200078efea7 */
[----:B0-----:R-:W-:Y:S01]  /*0a90*/  IMAD.MOV R4, RZ, RZ, -R5 ;  /* 0x000000ffff047224 */ /* 0x001fe200078e0a05 */
[C-C-:B------:R-:W-:Y:S01]  /*0aa0*/  LOP3.LUT R222, R212.reuse, 0x14, R167.reuse, 0xfe, !PT ;  /* 0x00000014d4de7812 */ /* 0x140fe200078efea7 */
[C---:B------:R-:W-:Y:S01]  /*0ab0*/  IMAD.IADD R224, R212.reuse, 0x1, R82 ;  /* 0x00000001d4e07824 */ /* 0x040fe200078e0252 */
[----:B------:R-:W-:Y:S01]  /*0ac0*/  IABS R77, R225 ;  /* 0x000000e1004d7213 */ /* 0x000fe20000000000 */
[----:B------:R-:W-:Y:S01]  /*0ad0*/  IMAD.MOV.U32 R7, RZ, RZ, R4 ;  /* 0x000000ffff077224 */ /* 0x000fe200078e0004 */
[----:B------:R-:W-:Y:S01]  /*0ae0*/  IABS R203, R222 ;  /* 0x000000de00cb7213 */ /* 0x000fe20000000000 */
[----:B------:R-:W-:Y:S01]  /*0af0*/  IMAD.MOV.U32 R4, RZ, RZ, RZ ;  /* 0x000000ffff047224 */ /* 0x000fe200078e00ff */
[----:B------:R-:W-:Y:S01]  /*0b00*/  IABS R79, R224 ;  /* 0x000000e0004f7213 */ /* 0x000fe20000000000 */
[----:B------:R-:W-:Y:S01]  /*0b10*/  IMAD R7, R7, R2, RZ ;  /* 0x0000000207077224 */ /* 0x000fe200078e02ff */
[C-C-:B------:R-:W-:Y:S01]  /*0b20*/  LOP3.LUT R219, R212.reuse, 0x20, R167.reuse, 0xfe, !PT ;  /* 0x00000020d4db7812 */ /* 0x140fe200078efea7 */
[----:B------:R-:W-:Y:S01]  /*0b30*/  IMAD.MOV R6, RZ, RZ, -R8 ;  /* 0x000000ffff067224 */ /* 0x000fe200078e0a08 */
[----:B------:R-:W-:Y:S01]  /*0b40*/  LOP3.LUT R217, R212, 0x28, R167, 0xfe, !PT ;  /* 0x00000028d4d97812 */ /* 0x000fe200078efea7 */
[----:B------:R-:W-:Y:S01]  /*0b50*/  IMAD.HI.U32 R4, R5, R7, R4 ;  /* 0x0000000705047227 */ /* 0x000fe200078e0004 */
[----:B------:R-:W-:-:S02]  /*0b60*/  IABS R197, R219 ;  /* 0x000000db00c57213 */ /* 0x000fc40000000000 */
[----:B------:R-:W-:Y:S01]  /*0b70*/  IABS R189, R217 ;  /* 0x000000d900bd7213 */ /* 0x000fe20000000000 */
[C---:B------:R-:W-:Y:S01]  /*0b80*/  IMAD.HI.U32 R5, R3.reuse, R207, RZ ;  /* 0x000000cf03057227 */ /* 0x040fe200078e00ff */
[C-C-:B------:R-:W-:Y:S02]  /*0b90*/  LOP3.LUT R226, R212.reuse, 0x4, R167.reuse, 0xfe, !PT ;  /* 0x00000004d4e27812 */ /* 0x140fe400078efea7 */
[C---:B------:R-:W-:Y:S01]  /*0ba0*/  LOP3.LUT R214, R212.reuse, 0x34, R167, 0xfe, !PT ;  /* 0x00000034d4d67812 */ /* 0x040fe200078efea7 */
[----:B------:R-:W-:Y:S01]  /*0bb0*/  IMAD.HI.U32 R8, R3, R77, RZ ;  /* 0x0000004d03087227 */ /* 0x000fe200078e00ff */
[----:B------:R-:W-:Y:S02]  /*0bc0*/  IABS R75, R226 ;  /* 0x000000e2004b7213 */ /* 0x000fe40000000000 */
[----:B------:R-:W-:Y:S01]  /*0bd0*/  IABS R157, R214 ;  /* 0x000000d6009d7213 */ /* 0x000fe20000000000 */
[----:B------:R-:W-:Y:S01]  /*0be0*/  IMAD.MOV R5, RZ, RZ, -R5 ;  /* 0x000000ffff057224 */ /* 0x000fe200078e0a05 */
[----:B------:R-:W-:Y:S01]  /*0bf0*/  LOP3.LUT R223, R212, 0x10, R167, 0xfe, !PT ;  /* 0x00000010d4df7812 */ /* 0x000fe200078efea7 */
[----:B------:R-:W-:Y:S01]  /*0c00*/  IMAD.MOV R8, RZ, RZ, -R8 ;  /* 0x000000ffff087224 */ /* 0x000fe200078e0a08 */
[----:B------:R-:W-:Y:S01]  /*0c10*/  LOP3.LUT R76, R165, 0x40, RZ, 0xfc, !PT ;  /* 0x00000040a54c7812 */ /* 0x000fe200078efcff */
[----:B------:R-:W-:Y:S01]  /*0c20*/  IMAD R207, R0, R5, R207 ;  /* 0x0000000500cf7224 */ /* 0x000fe200078e02cf */
[----:B------:R-:W-:Y:S01]  /*0c30*/  IABS R205, R223 ;  /* 0x000000df00cd7213 */ /* 0x000fe20000000000 */
[----:B------:R-:W-:Y:S01]  /*0c40*/  IMAD.HI.U32 R5, R3, R79, RZ ;  /* 0x0000004f03057227 */ /* 0x000fe200078e00ff */
[C---:B------:R-:W-:Y:S01]  /*0c50*/  LOP3.LUT R221, R212.reuse, 0x18, R167, 0xfe, !PT ;  /* 0x00000018d4dd7812 */ /* 0x040fe200078efea7 */
[----:B------:R-:W-:Y:S01]  /*0c60*/  STL [R1+0x28], R76 ;  /* 0x0000284c01007387 */ /* 0x000fe20000100800 */
[----:B------:R-:W-:Y:S01]  /*0c70*/  IABS R153, R76 ;  /* 0x0000004c00997213 */ /* 0x000fe20000000000 */
[----:B------:R-:W-:Y:S01]  /*0c80*/  IMAD.IADD R220, R212, 0x1, R80 ;  /* 0x00000001d4dc7824 */ /* 0x000fe200078e0250 */
[----:B------:R-:W-:Y:S01]  /*0c90*/  IABS R201, R221 ;  /* 0x000000dd00c97213 */ /* 0x000fe20000000000 */
[----:B------:R-:W-:Y:S01]  /*0ca0*/  IMAD R77, R0, R8, R77 ;  /* 0x00000008004d7224 */ /* 0x000fe200078e024d */
[----:B------:R-:W-:Y:S01]  /*0cb0*/  LOP3.LUT R70, R165, 0x50, RZ, 0xfc, !PT ;  /* 0x00000050a5467812 */ /* 0x000fe200078efcff */
[----:B------:R-:W-:Y:S01]  /*0cc0*/  IMAD.MOV R8, RZ, RZ, -R5 ;  /* 0x000000ffff087224 */ /* 0x000fe200078e0a05 */
[----:B------:R-:W-:Y:S01]  /*0cd0*/  IABS R199, R220 ;  /* 0x000000dc00c77213 */ /* 0x000fe20000000000 */
[----:B------:R-:W-:Y:S01]  /*0ce0*/  IMAD.HI.U32 R5, R3, R203, RZ ;  /* 0x000000cb03057227 */ /* 0x000fe200078e00ff */
[----:B------:R-:W-:-:S02]  /*0cf0*/  LOP3.LUT R218, R212, 0x24, R167, 0xfe, !PT ;  /* 0x00000024d4da7812 */ /* 0x000fc400078efea7 */
[----:B------:R-:W-:Y:S01]  /*0d00*/  IABS R147, R70 ;  /* 0x0000004600937213 */ /* 0x000fe20000000000 */
[----:B------:R-:W-:Y:S01]  /*0d10*/  IMAD R79, R0, R8, R79 ;  /* 0x00000008004f7224 */ /* 0x000fe200078e024f */
[----:B------:R-:W-:Y:S01]  /*0d20*/  IABS R195, R218 ;  /* 0x000000da00c37213 */ /* 0x000fe20000000000 */
[----:B------:R-:W-:Y:S01]  /*0d30*/  IMAD.MOV R8, RZ, RZ, -R5 ;  /* 0x000000ffff087224 */ /* 0x000fe200078e0a05 */
[----:B------:R-:W-:Y:S01]  /*0d40*/  LOP3.LUT R66, R165, 0x58, RZ, 0xfc, !PT ;  /* 0x00000058a5427812 */ /* 0x000fe200078efcff */
[C---:B------:R-:W-:Y:S01]  /*0d50*/  IMAD.HI.U32 R5, R3.reuse, R199, RZ ;  /* 0x000000c703057227 */ /* 0x040fe200078e00ff */
[C---:B------:R-:W-:Y:S02]  /*0d60*/  LOP3.LUT R215, R212.reuse, 0x30, R167, 0xfe, !PT ;  /* 0x00000030d4d77812 */ /* 0x040fe400078efea7 */
[----:B------:R-:W-:Y:S01]  /*0d70*/  IABS R143, R66 ;  /* 0x00000042008f7213 */ /* 0x000fe20000000000 */
[----:B------:R-:W-:Y:S01]  /*0d80*/  IMAD.MOV R5, RZ, RZ, -R5 ;  /* 0x000000ffff057224 */ /* 0x000fe200078e0a05 */
[----:B------:R-:W-:Y:S01]  /*0d90*/  IABS R159, R215 ;  /* 0x000000d7009f7213 */ /* 0x000fe20000000000 */
[----:B------:R-:W-:Y:S01]  /*0da0*/  IMAD.HI.U32 R7, R3, R75, RZ ;  /* 0x0000004b03077227 */ /* 0x000fe200078e00ff */
[----:B------:R-:W-:-:S02]  /*0db0*/  LOP3.LUT R213, R212, 0x38, R167, 0xfe, !PT ;  /* 0x00000038d4d57812 */ /* 0x000fc400078efea7 */
[----:B------:R-:W-:Y:S01]  /*0dc0*/  LOP3.LUT R60, R165, 0x68, RZ, 0xfc, !PT ;  /* 0x00000068a53c7812 */ /* 0x000fe200078efcff */
[C---:B------:R-:W-:Y:S01]  /*0dd0*/  IMAD R199, R0.reuse, R5, R199 ;  /* 0x0000000500c77224 */ /* 0x040fe200078e02c7 */
[----:B------:R-:W-:Y:S01]  /*0de0*/  IABS R155, R213 ;  /* 0x000000d5009b7213 */ /* 0x000fe20000000000 */
[----:B------:R-:W-:Y:S01]  /*0df0*/  IMAD.HI.U32 R5, R3, R197, RZ ;  /* 0x000000c503057227 */ /* 0x000fe200078e00ff */
[C---:B------:R-:W-:Y:S02]  /*0e00*/  LOP3.LUT R74, R165.reuse, 0x44, RZ, 0xfc, !PT ;  /* 0x00000044a54a7812 */ /* 0x040fe400078efcff */
[----:B------:R-:W-:Y:S01]  /*0e10*/  IABS R135, R60 ;  /* 0x0000003c00877213 */ /* 0x000fe20000000000 */
[----:B------:R-:W-:Y:S01]  /*0e20*/  IMAD.MOV R5, RZ, RZ, -R5 ;  /* 0x000000ffff057224 */ /* 0x000fe200078e0a05 */
[C---:B------:R-:W-:Y:S01]  /*0e30*/  LOP3.LUT R72, R165.reuse, 0x48, RZ, 0xfc, !PT ;  /* 0x00000048a5487812 */ /* 0x040fe200078efcff */
[----:B------:R-:W-:Y:S01]  /*0e40*/  IMAD.MOV R7, RZ, RZ, -R7 ;  /* 0x000000ffff077224 */ /* 0x000fe200078e0a07 */
[----:B------:R-:W-:Y:S01]  /*0e50*/  IABS R151, R74 ;  /* 0x0000004a00977213 */ /* 0x000fe20000000000 */
[C---:B------:R-:W-:Y:S01]  /*0e60*/  IMAD R197, R0.reuse, R5, R197 ;  /* 0x0000000500c57224 */ /* 0x040fe200078e02c5 */
[----:B------:R-:W-:Y:S01]  /*0e70*/  LOP3.LUT R56, R165, 0x74, RZ, 0xfc, !PT ;  /* 0x00000074a5387812 */ /* 0x000fe200078efcff */
[----:B------:R-:W-:Y:S01]  /*0e80*/  IMAD.HI.U32 R5, R3, R189, RZ ;  /* 0x000000bd03057227 */ /* 0x000fe200078e00ff */
[----:B------:R-:W-:Y:S01]  /*0e90*/  IABS R149, R72 ;  /* 0x0000004800957213 */ /* 0x000fe20000000000 */
[----:B------:R-:W-:Y:S01]  /*0ea0*/  STL [R1+0x24], R74 ;  /* 0x0000244a01007387 */ /* 0x000fe20000100800 */
[C---:B------:R-:W-:Y:S01]  /*0eb0*/  LOP3.LUT R68, R165.reuse, 0x54, RZ, 0xfc, !PT ;  /* 0x00000054a5447812 */ /* 0x040fe200078efcff */
[----:B------:R-:W-:Y:S01]  /*0ec0*/  IMAD.MOV R5, RZ, RZ, -R5 ;  /* 0x000000ffff057224 */ /* 0x000fe200078e0a05 */
[----:B------:R-:W-:Y:S01]  /*0ed0*/  IABS R131, R56 ;  /* 0x0000003800837213 */ /* 0x000fe20000000000 */
[C---:B------:R-:W-:Y:S01]  /*0ee0*/  IMAD R75, R0.reuse, R7, R75 ;  /* 0x00000007004b7224 */ /* 0x040fe200078e024b */
[----:B------:R-:W-:Y:S01]  /*0ef0*/  IABS R145, R68 ;  /* 0x0000004400917213 */ /* 0x000fe20000000000 */
[C---:B------:R-:W-:Y:S01]  /*0f00*/  IMAD R189, R0.reuse, R5, R189 ;  /* 0x0000000500bd7224 */ /* 0x040fe200078e02bd */
[----:B------:R-:W-:Y:S01]  /*0f10*/  LOP3.LUT R64, R165, 0x60, RZ, 0xfc, !PT ;  /* 0x00000060a5407812 */ /* 0x000fe200078efcff */
[----:B------:R-:W-:Y:S01]  /*0f20*/  IMAD.HI.U32 R5, R3, R157, RZ ;  /* 0x0000009d03057227 */ /* 0x000fe200078e00ff */
[C---:B------:R-:W-:Y:S01]  /*0f30*/  LOP3.LUT R250, R165.reuse, 0x84, RZ, 0xfc, !PT ;  /* 0x00000084a5fa7812 */ /* 0x040fe200078efcff */
[----:B------:R-:W-:Y:S01]  /*0f40*/  STL [R1+0x20], R72 ;  /* 0x0000204801007387 */ /* 0x000fe20000100800 */
[----:B------:R-:W-:Y:S01]  /*0f50*/  LOP3.LUT R62, R165, 0x64, RZ, 0xfc, !PT ;  /* 0x00000064a53e7812 */ /* 0x000fe200078efcff */
[----:B------:R-:W-:Y:S01]  /*0f60*/  IMAD.MOV R5, RZ, RZ, -R5 ;  /* 0x000000ffff057224 */ /* 0x000fe200078e0a05 */
[----:B------:R-:W-:Y:S01]  /*0f70*/  IABS R141, R64 ;  /* 0x00000040008d7213 */ /* 0x000fe20000000000 */
[----:B------:R-:W-:Y:S01]  /*0f80*/  IMAD.HI.U32 R7, R3, R205, RZ ;  /* 0x000000cd03077227 */ /* 0x000fe200078e00ff */
[----:B------:R-:W-:Y:S01]  /*0f90*/  IABS R123, R250 ;  /* 0x000000fa007b7213 */ /* 0x000fe20000000000 */
[----:B------:R-:W-:Y:S01]  /*0fa0*/  STL [R1+0x1c], R70 ;  /* 0x00001c4601007387 */ /* 0x000fe20000100800 */
[----:B------:R-:W-:Y:S01]  /*0fb0*/  IABS R137, R62 ;  /* 0x0000003e00897213 */ /* 0x000fe20000000000 */
[----:B------:R-:W-:Y:S01]  /*0fc0*/  IMAD R157, R0, R5, R157 ;  /* 0x00000005009d7224 */ /* 0x000fe200078e029d */
[C---:B------:R-:W-:Y:S01]  /*0fd0*/  LOP3.LUT R58, R165.reuse, 0x70, RZ, 0xfc, !PT ;  /* 0x00000070a53a7812 */ /* 0x040fe200078efcff */
[----:B------:R-:W-:Y:S01]  /*0fe0*/  IMAD.MOV R9, RZ, RZ, -R7 ;  /* 0x000000ffff097224 */ /* 0x000fe200078e0a07 */
[----:B------:R-:W-:Y:S01]  /*0ff0*/  LOP3.LUT R248, R165, 0x90, RZ, 0xfc, !PT ;  /* 0x00000090a5f87812 */ /* 0x000fe200078efcff */
[----:B------:R-:W-:Y:S01]  /*1000*/  IMAD.HI.U32 R5, R3, R153, RZ ;  /* 0x0000009903057227 */ /* 0x000fe200078e00ff */
[----:B------:R-:W-:Y:S01]  /*1010*/  IABS R133, R58 ;  /* 0x0000003a00857213 */ /* 0x000fe20000000000 */
[----:B------:R-:W-:Y:S01]  /*1020*/  STL [R1+0x18], R68 ;  /* 0x0000184401007387 */ /* 0x000fe20000100800 */
[----:B------:R-:W-:Y:S01]  /*1030*/  LOP3.LUT R252, R165, 0x78, RZ, 0xfc, !PT ;  /* 0x00000078a5fc7812 */ /* 0x000fe200078efcff */
[----:B------:R-:W-:Y:S01]  /*1040*/  IMAD.HI.U32 R7, R3, R201, RZ ;  /* 0x000000c903077227 */ /* 0x000fe200078e00ff */
[----:B------:R-:W-:Y:S01]  /*1050*/  IABS R119, R248 ;  /* 0x000000f800777213 */ /* 0x000fe20000000000 */
[----:B------:R-:W-:Y:S01]  /*1060*/  STL [R1+0x14], R66 ;  /* 0x0000144201007387 */ /* 0x000fe20000100800 */
[C---:B------:R-:W-:Y:S01]  /*1070*/  LOP3.LUT R251, R165.reuse, 0x80, RZ, 0xfc, !PT ;  /* 0x00000080a5fb7812 */ /* 0x040fe200078efcff */
[----:B------:R-:W-:Y:S01]  /*1080*/  IMAD.MOV R5, RZ, RZ, -R5 ;  /* 0x000000ffff057224 */ /* 0x000fe200078e0a05 */
[----:B------:R-:W-:Y:S01]  /*1090*/  IABS R129, R252 ;  /* 0x000000fc00817213 */ /* 0x000fe20000000000 */
[----:B------:R-:W-:Y:S01]  /*10a0*/  IMAD.MOV R7, RZ, RZ, -R7 ;  /* 0x000000ffff077224 */ /* 0x000fe200078e0a07 */
[C---:B------:R-:W-:Y:S01]  /*10b0*/  LOP3.LUT R245, R165.reuse, 0xa0, RZ, 0xfc, !PT ;  /* 0x000000a0a5f57812 */ /* 0x040fe200078efcff */
[----:B------:R-:W-:Y:S01]  /*10c0*/  IMAD.IADD R216, R212, 0x1, R78 ;  /* 0x00000001d4d87824 */ /* 0x000fe200078e024e */
[----:B------:R-:W-:Y:S01]  /*10d0*/  IABS R125, R251 ;  /* 0x000000fb007d7213 */ /* 0x000fe20000000000 */
[C---:B------:R-:W-:Y:S01]  /*10e0*/  IMAD R153, R0.reuse, R5, R153 ;  /* 0x0000000500997224 */ /* 0x040fe200078e0299 */
[----:B------:R-:W-:Y:S01]  /*10f0*/  LOP3.LUT R249, R165, 0x88, RZ, 0xfc, !PT ;  /* 0x00000088a5f97812 */ /* 0x000fe200078efcff */
[C---:B------:R-:W-:Y:S01]  /*1100*/  IMAD R201, R0.reuse, R7, R201 ;  /* 0x0000000700c97224 */ /* 0x040fe200078e02c9 */
[----:B------:R-:W-:Y:S01]  /*1110*/  IABS R161, R216 ;  /* 0x000000d800a17213 */ /* 0x000fe20000000000 */
[C---:B------:R-:W-:Y:S01]  /*1120*/  IMAD.HI.U32 R5, R3.reuse, R147, RZ ;  /* 0x0000009303057227 */ /* 0x040fe200078e00ff */
[----:B------:R-:W-:Y:S01]  /*1130*/  IABS R113, R245 ;  /* 0x000000f500717213 */ /* 0x000fe20000000000 */
[----:B------:R-:W-:Y:S01]  /*1140*/  STL [R1+0x10], R64 ;  /* 0x0000104001007387 */ /* 0x000fe20000100800 */
[----:B------:R-:W-:Y:S01]  /*1150*/  IABS R121, R249 ;  /* 0x000000f900797213 */ /* 0x000fe20000000000 */
[----:B------:R-:W-:Y:S01]  /*1160*/  IMAD.HI.U32 R7, R3, R195, RZ ;  /* 0x000000c303077227 */ /* 0x000fe200078e00ff */
[C---:B------:R-:W-:Y:S01]  /*1170*/  LOP3.LUT R247, R165.reuse, 0x94, RZ, 0xfc, !PT ;  /* 0x00000094a5f77812 */ /* 0x040fe200078efcff */
[----:B------:R-:W-:Y:S01]  /*1180*/  STL [R1+0xc], R62 ;  /* 0x00000c3e01007387 */ /* 0x000fe20000100800 */
[C---:B------:R-:W-:Y:S01]  /*1190*/  LOP3.LUT R243, R165.reuse, 0xa8, RZ, 0xfc, !PT ;  /* 0x000000a8a5f37812 */ /* 0x040fe200078efcff */
[C---:B------:R-:W-:Y:S01]  /*11a0*/  IMAD R203, R0.reuse, R8, R203 ;  /* 0x0000000800cb7224 */ /* 0x040fe200078e02cb */
[----:B------:R-:W-:Y:S01]  /*11b0*/  LOP3.LUT R246, R165, 0x98, RZ, 0xfc, !PT ;  /* 0x00000098a5f67812 */ /* 0x000fe200078efcff */
[----:B------:R-:W-:Y:S01]  /*11c0*/  IMAD.MOV R5, RZ, RZ, -R5 ;  /* 0x000000ffff057224 */ /* 0x000fe200078e0a05 */
[----:B------:R-:W-:Y:S01]  /*11d0*/  IABS R117, R247 ;  /* 0x000000f700757213 */ /* 0x000fe20000000000 */
[----:B------:R-:W-:Y:S01]  /*11e0*/  IMAD.MOV R8, RZ, RZ, -R7 ;  /* 0x000000ffff087224 */ /* 0x000fe200078e0a07 */
[----:B------:R-:W-:Y:S01]  /*11f0*/  IABS R109, R243 ;  /* 0x000000f3006d7213 */ /* 0x000fe20000000000 */
[----:B------:R-:W-:Y:S01]  /*1200*/  IMAD.HI.U32 R7, R3, R161, RZ ;  /* 0x000000a103077227 */ /* 0x000fe200078e00ff */
[----:B------:R-:W-:Y:S01]  /*1210*/  IABS R115, R246 ;  /* 0x000000f600737213 */ /* 0x000fe20000000000 */
[----:B------:R-:W-:Y:S01]  /*1220*/  STL [R1+0x8], R60 ;  /* 0x0000083c01007387 */ /* 0x000fe20000100800 */
[C---:B------:R-:W-:Y:S01]  /*1230*/  LOP3.LUT R244, R165.reuse, 0xa4, RZ, 0xfc, !PT ;  /* 0x000000a4a5f47812 */ /* 0x040fe200078efcff */
[C---:B------:R-:W-:Y:S01]  /*1240*/  IMAD R147, R0.reuse, R5, R147 ;  /* 0x0000000500937224 */ /* 0x040fe200078e0293 */
[----:B------:R-:W-:Y:S01]  /*1250*/  LOP3.LUT R240, R165, 0xb8, RZ, 0xfc, !PT ;  /* 0x000000b8a5f07812 */ /* 0x000fe200078efcff */
[C---:B------:R-:W-:Y:S01]  /*1260*/  IMAD R195, R0.reuse, R8, R195 ;  /* 0x0000000800c37224 */ /* 0x040fe200078e02c3 */
[----:B------:R-:W-:Y:S01]  /*1270*/  IABS R111, R244 ;  /* 0x000000f4006f7213 */ /* 0x000fe20000000000 */
[----:B------:R-:W-:Y:S01]  /*1280*/  IMAD.HI.U32 R5, R3, R143, RZ ;  /* 0x0000008f03057227 */ /* 0x000fe200078e00ff */
[----:B------:R-:W-:Y:S01]  /*1290*/  LOP3.LUT R242, R165, 0xb0, RZ, 0xfc, !PT ;  /* 0x000000b0a5f27812 */ /* 0x000fe200078efcff */
[----:B------:R-:W-:Y:S01]  /*12a0*/  STL [R1+0x4], R58 ;  /* 0x0000043a01007387 */ /* 0x000fe20000100800 */
[----:B------:R-:W-:Y:S01]  /*12b0*/  IABS R91, R240 ;  /* 0x000000f0005b7213 */ /* 0x000fe20000000000 */
[----:B------:R-:W-:Y:S01]  /*12c0*/  IMAD.HI.U32 R8, R3, R159, RZ ;  /* 0x0000009f03087227 */ /* 0x000fe200078e00ff */
[C---:B------:R-:W-:Y:S01]  /*12d0*/  LOP3.LUT R241, R165.reuse, 0xb4, RZ, 0xfc, !PT ;  /* 0x000000b4a5f17812 */ /* 0x040fe200078efcff */
[----:B------:R-:W-:Y:S01]  /*12e0*/  STL [R1], R56 ;  /* 0x0000003801007387 */ /* 0x000fe20000100800 */
[----:B------:R-:W-:Y:S01]  /*12f0*/  IABS R107, R242 ;  /* 0x000000f2006b7213 */ /* 0x000fe20000000000 */
[----:B------:R-:W-:Y:S01]  /*1300*/  IMAD.MOV R7, RZ, RZ, -R7 ;  /* 0x000000ffff077224 */ /* 0x000fe200078e0a07 */
[C---:B------:R-:W-:Y:S01]  /*1310*/  LOP3.LUT R238, R165.reuse, 0xc4, RZ, 0xfc, !PT ;  /* 0x000000c4a5ee7812 */ /* 0x040fe200078efcff */
[----:B------:R-:W-:Y:S01]  /*1320*/  IMAD.MOV R5, RZ, RZ, -R5 ;  /* 0x000000ffff057224 */ /* 0x000fe200078e0a05 */
[----:B------:R-:W-:Y:S01]  /*1330*/  IABS R93, R241 ;  /* 0x000000f1005d7213 */ /* 0x000fe20000000000 */
[----:B------:R-:W-:Y:S01]  /*1340*/  IMAD.MOV R8, RZ, RZ, -R8 ;  /* 0x000000ffff087224 */ /* 0x000fe200078e0a08 */
[----:B------:R-:W-:Y:S01]  /*1350*/  LOP3.LUT R239, R165, 0xc0, RZ, 0xfc, !PT ;  /* 0x000000c0a5ef7812 */ /* 0x000fe200078efcff */
[----:B------:R-:W-:Y:S01]  /*1360*/  IMAD R161, R0, R7, R161 ;  /* 0x0000000700a17224 */ /* 0x000fe200078e02a1 */
[----:B------:R-:W-:Y:S01]  /*1370*/  IABS R81, R238 ;  /* 0x000000ee00517213 */ /* 0x000fe20000000000 */
[----:B------:R-:W-:Y:S01]  /*1380*/  IMAD.HI.U32 R7, R3, R155, RZ ;  /* 0x0000009b03077227 */ /* 0x000fe200078e00ff */
[----:B------:R-:W-:-:S02]  /*1390*/  IABS R83, R239 ;  /* 0x000000ef00537213 */ /* 0x000fc40000000000 */
[C---:B------:R-:W-:Y:S01]  /*13a0*/  LOP3.LUT R237, R165.reuse, 0xc8, RZ, 0xfc, !PT ;  /* 0x000000c8a5ed7812 */ /* 0x040fe200078efcff */
[C---:B------:R-:W-:Y:S01]  /*13b0*/  IMAD R143, R0.reuse, R5, R143 ;  /* 0x00000005008f7224 */ /* 0x040fe200078e028f */
[C---:B------:R-:W-:Y:S01]  /*13c0*/  LOP3.LUT R235, R165.reuse, 0xd4, RZ, 0xfc, !PT ;  /* 0x000000d4a5eb7812 */ /* 0x040fe200078efcff */
[----:B------:R-:W-:Y:S01]  /*13d0*/  IMAD R159, R0, R8, R159 ;  /* 0x00000008009f7224 */ /* 0x000fe200078e029f */
[----:B------:R-:W-:Y:S01]  /*13e0*/  LOP3.LUT R236, R165, 0xd0, RZ, 0xfc, !PT ;  /* 0x000000d0a5ec7812 */ /* 0x000fe200078efcff */
[C---:B------:R-:W-:Y:S01]  /*13f0*/  IMAD.HI.U32 R5, R3.reuse, R135, RZ ;  /* 0x0000008703057227 */ /* 0x040fe200078e00ff */
[----:B------:R-:W-:Y:S02]  /*1400*/  IABS R47, R237 ;  /* 0x000000ed002f7213 */ /* 0x000fe40000000000 */
[----:B------:R-:W-:Y:S01]  /*1410*/  IABS R51, R235 ;  /* 0x000000eb00337213 */ /* 0x000fe20000000000 */
[----:B------:R-:W-:Y:S01]  /*1420*/  IMAD.MOV R8, RZ, RZ, -R7 ;  /* 0x000000ffff087224 */ /* 0x000fe200078e0a07 */
[----:B------:R-:W-:Y:S01]  /*1430*/  IABS R49, R236 ;  /* 0x000000ec00317213 */ /* 0x000fe20000000000 */
[----:B------:R-:W-:Y:S01]  /*1440*/  IMAD.HI.U32 R7, R3, R151, RZ ;  /* 0x0000009703077227 */ /* 0x000fe200078e00ff */
[----:B------:R-:W-:-:S02]  /*1450*/  LOP3.LUT R234, R165, 0xd8, RZ, 0xfc, !PT ;  /* 0x000000d8a5ea7812 */ /* 0x000fc400078efcff */
[----:B------:R-:W-:Y:S01]  /*1460*/  LOP3.LUT R233, R165, 0xe0, RZ, 0xfc, !PT ;  /* 0x000000e0a5e97812 */ /* 0x000fe200078efcff */
[----:B------:R-:W-:Y:S01]  /*1470*/  IMAD.MOV R5, RZ, RZ, -R5 ;  /* 0x000000ffff057224 */ /* 0x000fe200078e0a05 */
[----:B------:R-:W-:Y:S01]  /*1480*/  IABS R53, R234 ;  /* 0x000000ea00357213 */ /* 0x000fe20000000000 */
[C---:B------:R-:W-:Y:S01]  /*1490*/  IMAD R155, R0.reuse, R8, R155 ;  /* 0x00000008009b7224 */ /* 0x040fe200078e029b */
[----:B------:R-:W-:Y:S01]  /*14a0*/  IABS R55, R233 ;  /* 0x000000e900377213 */ /* 0x000fe20000000000 */
[----:B------:R-:W-:Y:S01]  /*14b0*/  IMAD.HI.U32 R8, R3, R149, RZ ;  /* 0x0000009503087227 */ /* 0x000fe200078e00ff */
[C---:B------:R-:W-:Y:S02]  /*14c0*/  LOP3.LUT R232, R165.reuse, 0xe4, RZ, 0xfc, !PT ;  /* 0x000000e4a5e87812 */ /* 0x040fe400078efcff */
[----:B------:R-:W-:Y:S01]  /*14d0*/  LOP3.LUT R230, R165, 0xf0, RZ, 0xfc, !PT ;  /* 0x000000f0a5e67812 */ /* 0x000fe200078efcff */
[----:B------:R-:W-:Y:S01]  /*14e0*/  IMAD.MOV R7, RZ, RZ, -R7 ;  /* 0x000000ffff077224 */ /* 0x000fe200078e0a07 */
[----:B------:R-:W-:Y:S01]  /*14f0*/  IABS R57, R232 ;  /* 0x000000e800397213 */ /* 0x000fe20000000000 */
[----:B------:R-:W-:Y:S01]  /*1500*/  IMAD R135, R0, R5, R135 ;  /* 0x0000000500877224 */ /* 0x000fe200078e0287 */
[----:B------:R-:W-:Y:S01]  /*1510*/  IABS R61, R230 ;  /* 0x000000e6003d7213 */ /* 0x000fe20000000000 */
[----:B------:R-:W-:Y:S01]  /*1520*/  IMAD.HI.U32 R5, R3, R131, RZ ;  /* 0x0000008303057227 */ /* 0x000fe200078e00ff */
[----:B------:R-:W-:-:S02]  /*1530*/  LOP3.LUT R229, R165, 0xf4, RZ, 0xfc, !PT ;  /* 0x000000f4a5e57812 */ /* 0x000fc400078efcff */
[----:B------:R-:W-:Y:S01]  /*1540*/  LEA.HI R178, R54, R212, RZ, 0x1a ;  /* 0x000000d436b27211 */ /* 0x000fe200078fd0ff */
[----:B------:R-:W-:Y:S01]  /*1550*/  IMAD.MOV R8, RZ, RZ, -R8 ;  /* 0x000000ffff087224 */ /* 0x000fe200078e0a08 */
[----:B------:R-:W-:Y:S01]  /*1560*/  IABS R63, R229 ;  /* 0x000000e5003f7213 */ /* 0x000fe20000000000 */
[C---:B------:R-:W-:Y:S01]  /*1570*/  IMAD R151, R0.reuse, R7, R151 ;  /* 0x0000000700977224 */ /* 0x040fe200078e0297 */
[----:B------:R-:W-:Y:S01]  /*1580*/  LOP3.LUT R231, R165, 0xe8, RZ, 0xfc, !PT ;  /* 0x000000e8a5e77812 */ /* 0x000fe200078efcff */
[----:B------:R-:W-:Y:S01]  /*1590*/  IMAD.HI.U32 R7, R3, R145, RZ ;  /* 0x0000009103077227 */ /* 0x000fe200078e00ff */
[----:B------:R-:W-:Y:S02]  /*15a0*/  LOP3.LUT R228, R165, 0xf8, RZ, 0xfc, !PT ;  /* 0x000000f8a5e47812 */ /* 0x000fe400078efcff */
[----:B------:R-:W-:Y:S01]  /*15b0*/  IABS R59, R231 ;  /* 0x000000e7003b7213 */ /* 0x000fe20000000000 */
[----:B------:R-:W-:Y:S01]  /*15c0*/  IMAD.MOV R5, RZ, RZ, -R5 ;  /* 0x000000ffff057224 */ /* 0x000fe200078e0a05 */
[----:B------:R-:W-:Y:S01]  /*15d0*/  IABS R65, R228 ;  /* 0x000000e400417213 */ /* 0x000fe20000000000 */
[C---:B------:R-:W-:Y:S01]  /*15e0*/  IMAD R149, R0.reuse, R8, R149 ;  /* 0x0000000800957224 */ /* 0x040fe200078e0295 */
[C---:B------:R-:W-:Y:S01]  /*15f0*/  ISETP.GT.U32.AND P2, PT, R0.reuse, R207, PT ;  /* 0x000000cf0000720c */ /* 0x040fe20003f44070 */
[----:B------:R-:W-:Y:S01]  /*1600*/  IMAD.MOV R8, RZ, RZ, -R7 ;  /* 0x000000ffff087224 */ /* 0x000fe200078e0a07 */
[C---:B------:R-:W-:Y:S01]  /*1610*/  ISETP.GT.U32.AND P3, PT, R0.reuse, R75, PT ;  /* 0x0000004b0000720c */ /* 0x040fe20003f64070 */
[----:B------:R-:W-:Y:S01]  /*1620*/  IMAD.HI.U32 R7, R3, R141, RZ ;  /* 0x0000008d03077227 */ /* 0x000fe200078e00ff */
[----:B------:R-:W-:-:S02]  /*1630*/  ISETP.GT.U32.AND P5, PT, R0, R77, PT ;  /* 0x0000004d0000720c */ /* 0x000fc40003fa4070 */
[C---:B------:R-:W-:Y:S01]  /*1640*/  ISETP.GT.U32.AND P4, PT, R0.reuse, R79, PT ;  /* 0x0000004f0000720c */ /* 0x040fe20003f84070 */
[----:B------:R-:W-:Y:S02]  /*1650*/  IMAD R131, R0, R5, R131 ;  /* 0x0000000500837224 */ /* 0x000fe400078e0283 */
[----:B------:R-:W-:-:S04]  /*1660*/  IMAD.HI.U32 R5, R3, R123, RZ ;  /* 0x0000007b03057227 */ /* 0x000fc800078e00ff */
[----:B------:R-:W-:Y:S02]  /*1670*/  IMAD R145, R0, R8, R145 ;  /* 0x0000000800917224 */ /* 0x000fe400078e0291 */
[----:B------:R-:W-:-:S04]  /*1680*/  IMAD.HI.U32 R8, R3, R137, RZ ;  /* 0x0000008903087227 */ /* 0x000fc800078e00ff */
[----:B------:R-:W-:Y:S02]  /*1690*/  IMAD.MOV R7, RZ, RZ, -R7 ;  /* 0x000000ffff077224 */ /* 0x000fe400078e0a07 */
[----:B------:R-:W-:Y:S02]  /*16a0*/  IMAD.MOV R5, RZ, RZ, -R5 ;  /* 0x000000ffff057224 */ /* 0x000fe400078e0a05 */
[----:B------:R-:W-:Y:S02]  /*16b0*/  IMAD.MOV R8, RZ, RZ, -R8 ;  /* 0x000000ffff087224 */ /* 0x000fe400078e0a08 */
[----:B------:R-:W-:Y:S02]  /*16c0*/  IMAD R141, R0, R7, R141 ;  /* 0x00000007008d7224 */ /* 0x000fe400078e028d */
[----:B------:R-:W-:-:S04]  /*16d0*/  IMAD.HI.U32 R7, R3, R133, RZ ;  /* 0x0000008503077227 */ /* 0x000fc800078e00ff */
[----:B------:R-:W-:Y:S02]  /*16e0*/  IMAD R123, R0, R5, R123 ;  /* 0x00000005007b7224 */ /* 0x000fe400078e027b */
[----:B------:R-:W-:-:S04]  /*16f0*/  IMAD.HI.U32 R5, R3, R119, RZ ;  /* 0x0000007703057227 */ /* 0x000fc800078e00ff */
[----:B------:R-:W-:Y:S02]  /*1700*/  IMAD R137, R0, R8, R137 ;  /* 0x0000000800897224 */ /* 0x000fe400078e0289 */
[----:B------:R-:W-:Y:S02]  /*1710*/  IMAD.MOV R8, RZ, RZ, -R7 ;  /* 0x000000ffff087224 */ /* 0x000fe400078e0a07 */
[----:B------:R-:W-:-:S04]  /*1720*/  IMAD.HI.U32 R7, R3, R129, RZ ;  /* 0x0000008103077227 */ /* 0x000fc800078e00ff */
[----:B------:R-:W-:Y:S02]  /*1730*/  IMAD.MOV R5, RZ, RZ, -R5 ;  /* 0x000000ffff057224 */ /* 0x000fe400078e0a05 */
[----:B------:R-:W-:Y:S02]  /*1740*/  IMAD R133, R0, R8, R133 ;  /* 0x0000000800857224 */ /* 0x000fe400078e0285 */
        /* <DEDUP_REMOVED lines=9> */
[----:B------:R-:W-:Y:S02]  /*17e0*/  IMAD.MOV R8, RZ, RZ, -R7 ;  /* 0x000000ffff087224 */ /* 0x000fe400078e0a07 */
[----:B------:R-:W-:-:S04]  /*17f0*/  IMAD.HI.U32 R7, R3, R117, RZ ;  /* 0x0000007503077227 */ /* 0x000fc800078e00ff */
        /* <DEDUP_REMOVED lines=24> */
[C---:B------:R-:W-:Y:S02]  /*1980*/  IMAD R93, R0.reuse, R8, R93 ;  /* 0x00000008005d7224 */ /* 0x040fe400078e025d */
[----:B------:R-:W-:Y:S02]  /*1990*/  IMAD.MOV R8, RZ, RZ, -R7 ;  /* 0x000000ffff087224 */ /* 0x000fe400078e0a07 */
[----:B------:R-:W-:Y:S02]  /*19a0*/  IMAD R81, R0, R5, R81 ;  /* 0x0000000500517224 */ /* 0x000fe400078e0251 */
[----:B------:R-:W-:-:S04]  /*19b0*/  IMAD.HI.U32 R7, R3, R47, RZ ;  /* 0x0000002f03077227 */ /* 0x000fc800078e00ff */
[----:B------:R-:W-:-:S04]  /*19c0*/  IMAD.HI.U32 R5, R3, R51, RZ ;  /* 0x0000003303057227 */ /* 0x000fc800078e00ff */
[----:B------:R-:W-:Y:S02]  /*19d0*/  IMAD R83, R0, R8, R83 ;  /* 0x0000000800537224 */ /* 0x000fe400078e0253 */
[----:B------:R-:W-:-:S04]  /*19e0*/  IMAD.HI.U32 R8, R3, R49, RZ ;  /* 0x0000003103087227 */ /* 0x000fc800078e00ff */
[----:B------:R-:W-:Y:S02]  /*19f0*/  IMAD.MOV R7, RZ, RZ, -R7 ;  /* 0x000000ffff077224 */ /* 0x000fe400078e0a07 */
[----:B------:R-:W-:Y:S02]  /*1a00*/  IMAD.MOV R5, RZ, RZ, -R5 ;  /* 0x000000ffff057224 */ /* 0x000fe400078e0a05 */
[----:B------:R-:W-:Y:S02]  /*1a10*/  IMAD.MOV R8, RZ, RZ, -R8 ;  /* 0x000000ffff087224 */ /* 0x000fe400078e0a08 */
[C---:B------:R-:W-:Y:S02]  /*1a20*/  IMAD R47, R0.reuse, R7, R47 ;  /* 0x00000007002f7224 */ /* 0x040fe400078e022f */
[----:B------:R-:W-:Y:S02]  /*1a30*/  IMAD R51, R0, R5, R51 ;  /* 0x0000000500337224 */ /* 0x000fe400078e0233 */
[----:B------:R-:W-:-:S04]  /*1a40*/  IMAD.HI.U32 R7, R3, R53, RZ ;  /* 0x0000003503077227 */ /* 0x000fc800078e00ff */
[----:B------:R-:W-:-:S04]  /*1a50*/  IMAD.HI.U32 R5, R3, R55, RZ ;  /* 0x0000003703057227 */ /* 0x000fc800078e00ff */
[----:B------:R-:W-:Y:S02]  /*1a60*/  IMAD R49, R0, R8, R49 ;  /* 0x0000000800317224 */ /* 0x000fe400078e0231 */
[----:B------:R-:W-:Y:S02]  /*1a70*/  IMAD.MOV R8, RZ, RZ, -R7 ;  /* 0x000000ffff087224 */ /* 0x000fe400078e0a07 */
[----:B------:R-:W-:Y:S02]  /*1a80*/  IMAD.MOV R5, RZ, RZ, -R5 ;  /* 0x000000ffff057224 */ /* 0x000fe400078e0a05 */
[----:B------:R-:W-:-:S04]  /*1a90*/  IMAD.HI.U32 R7, R3, R57, RZ ;  /* 0x0000003903077227 */ /* 0x000fc800078e00ff */
[----:B------:R-:W-:Y:S02]  /*1aa0*/  IMAD R55, R0, R5, R55 ;  /* 0x0000000500377224 */ /* 0x000fe400078e0237 */
[----:B------:R-:W-:Y:S02]  /*1ab0*/  IMAD.IADD R212, R212, 0x1, R52 ;  /* 0x00000001d4d47824 */ /* 0x000fe400078e0234 */
[----:B------:R-:W-:Y:S02]  /*1ac0*/  IMAD.MOV R7, RZ, RZ, -R7 ;  /* 0x000000ffff077224 */ /* 0x000fe400078e0a07 */
[----:B------:R-:W-:Y:S01]  /*1ad0*/  IMAD.HI.U32 R5, R3, R61, RZ ;  /* 0x0000003d03057227 */ /* 0x000fe200078e00ff */
[----:B------:R-:W-:-:S03]  /*1ae0*/  IABS R67, R212 ;  /* 0x000000d400437213 */ /* 0x000fc60000000000 */
[----:B------:R-:W-:Y:S02]  /*1af0*/  IMAD R57, R0, R7, R57 ;  /* 0x0000000700397224 */ /* 0x000fe400078e0239 */
[----:B------:R-:W-:Y:S02]  /*1b00*/  VIADD R211, R178, 0x4c ;  /* 0x0000004cb2d37836 */ /* 0x000fe40000000000 */
        /* <DEDUP_REMOVED lines=11> */
[----:B------:R-:W-:Y:S01]  /*1bc0*/  IMAD R6, R13, R6, R12 ;  /* 0x000000060d067224 */ /* 0x000fe200078e020c */
[----:B------:R-:W-:Y:S01]  /*1bd0*/  IABS R73, R209 ;  /* 0x000000d100497213 */ /* 0x000fe20000000000 */
[----:B------:R-:W-:-:S04]  /*1be0*/  IMAD.HI.U32 R7, R3, R69, RZ ;  /* 0x0000004503077227 */ /* 0x000fc800078e00ff */
[----:B------:R-:W-:Y:S02]  /*1bf0*/  IMAD R67, R0, R5, R67 ;  /* 0x0000000500437224 */ /* 0x000fe400078e0243 */
[----:B------:R-:W-:Y:S02]  /*1c00*/  IMAD.IADD R6, R10, 0x1, R6 ;  /* 0x000000010a067824 */ /* 0x000fe400078e0206 */
[----:B------:R-:W-:Y:S02]  /*1c10*/  IMAD.MOV R7, RZ, RZ, -R7 ;  /* 0x000000ffff077224 */ /* 0x000fe400078e0a07 */
[----:B------:R-:W-:-:S04]  /*1c20*/  IMAD.HI.U32 R5, R3, R71, RZ ;  /* 0x0000004703057227 */ /* 0x000fc800078e00ff */
[----:B------:R-:W-:Y:S02]  /*1c30*/  IMAD R53, R0, R8, R53 ;  /* 0x0000000800357224 */ /* 0x000fe400078e0235 */
[----:B------:R-:W-:-:S04]  /*1c40*/  IMAD.HI.U32 R8, R3, R59, RZ ;  /* 0x0000003b03087227 */ /* 0x000fc800078e00ff */
[----:B------:R-:W-:Y:S02]  /*1c50*/  IMAD R69, R0, R7, R69 ;  /* 0x0000000700457224 */ /* 0x000fe400078e0245 */
[----:B------:R-:W-:Y:S02]  /*1c60*/  IMAD.MOV R5, RZ, RZ, -R5 ;  /* 0x000000ffff057224 */ /* 0x000fe400078e0a05 */
[----:B------:R-:W-:Y:S02]  /*1c70*/  IMAD R227, R6, 0x40, R45 ;  /* 0x0000004006e37824 */ /* 0x000fe400078e022d */
[----:B------:R-:W-:-:S03]  /*1c80*/  IMAD.HI.U32 R7, R3, R73, RZ ;  /* 0x0000004903077227 */ /* 0x000fc600078e00ff */
[----:B------:R-:W-:Y:S01]  /*1c90*/  ISETP.GE.AND P6, PT, R227, RZ, PT ;  /* 0x000000ffe300720c */ /* 0x000fe20003fc6270 */
[----:B------:R-:W-:Y:S02]  /*1ca0*/  IMAD.MOV R8, RZ, RZ, -R8 ;  /* 0x000000ffff087224 */ /* 0x000fe400078e0a08 */
[----:B------:R-:W-:Y:S02]  /*1cb0*/  VIADD R185, R178, 0x7c ;  /* 0x0000007cb2b97836 */ /* 0x000fe40000000000 */
[C---:B------:R-:W-:Y:S01]  /*1cc0*/  IMAD R71, R0.reuse, R5, R71 ;  /* 0x0000000500477224 */ /* 0x040fe200078e0247 */
[----:B------:R-:W-:Y:S01]  /*1cd0*/  IABS R5, R227 ;  /* 0x000000e300057213 */ /* 0x000fe20000000000 */
[----:B------:R-:W-:Y:S01]  /*1ce0*/  IMAD.MOV R7, RZ, RZ, -R7 ;  /* 0x000000ffff077224 */ /* 0x000fe200078e0a07 */
[----:B------:R-:W-:Y:S01]  /*1cf0*/  IABS R85, R185 ;  /* 0x000000b900557213 */ /* 0x000fe20000000000 */
[----:B------:R-:W-:Y:S02]  /*1d00*/  IMAD R59, R0, R8, R59 ;  /* 0x00000008003b7224 */ /* 0x000fe400078e023b */
[----:B------:R-:W-:-:S04]  /*1d10*/  IMAD.HI.U32 R8, R3, R65, RZ ;  /* 0x0000004103087227 */ /* 0x000fc800078e00ff */
[----:B------:R-:W-:Y:S02]  /*1d20*/  IMAD R73, R0, R7, R73 ;  /* 0x0000000700497224 */ /* 0x000fe400078e0249 */
[----:B------:R-:W-:Y:S02]  /*1d30*/  IMAD.MOV.U32 R7, RZ, RZ, R5 ;  /* 0x000000ffff077224 */ /* 0x000fe400078e0005 */
[----:B------:R-:W-:Y:S02]  /*1d40*/  IMAD.MOV R8, RZ, RZ, -R8 ;  /* 0x000000ffff087224 */ /* 0x000fe400078e0a08 */
[----:B------:R-:W-:-:S04]  /*1d50*/  IMAD.HI.U32 R5, R3, R85, RZ ;  /* 0x0000005503057227 */ /* 0x000fc800078e00ff */
[----:B------:R-:W-:-:S04]  /*1d60*/  IMAD.HI.U32 R4, R4, R7, RZ ;  /* 0x0000000704047227 */ /* 0x000fc800078e00ff */
[C---:B------:R-:W-:Y:S02]  /*1d70*/  IMAD R65, R0.reuse, R8, R65 ;  /* 0x0000000800417224 */ /* 0x040fe400078e0241 */
[----:B------:R-:W-:Y:S02]  /*1d80*/  IMAD.MOV R8, RZ, RZ, -R5 ;  /* 0x000000ffff087224 */ /* 0x000fe400078e0a05 */
[----:B------:R-:W-:Y:S02]  /*1d90*/  IMAD.MOV R5, RZ, RZ, -R4 ;  /* 0x000000ffff057224 */ /* 0x000fe400078e0a04 */
[----:B------:R-:W-:Y:S02]  /*1da0*/  IMAD R205, R0, R9, R205 ;  /* 0x0000000900cd7224 */ /* 0x000fe400078e02cd */
[----:B------:R-:W-:Y:S02]  /*1db0*/  IMAD R5, R2, R5, R7 ;  /* 0x0000000502057224 */ /* 0x000fe400078e0207 */
[--C-:B------:R-:W-:Y:S01]  /*1dc0*/  @!P2 IMAD.IADD R207, R207, 0x1, -R0.reuse ;  /* 0x00000001cfcfa824 */ /* 0x100fe200078e0a00 */
[----:B------:R-:W-:Y:S01]  /*1dd0*/  ISETP.GT.U32.AND P2, PT, R0, R199, PT ;  /* 0x000000c70000720c */ /* 0x000fe20003f44070 */
[--C-:B------:R-:W-:Y:S01]  /*1de0*/  @!P3 IMAD.IADD R75, R75, 0x1, -R0.reuse ;  /* 0x000000014b4bb824 */ /* 0x100fe200078e0a00 */
[----:B------:R-:W-:Y:S01]  /*1df0*/  ISETP.GT.U32.AND P0, PT, R2, R5, PT ;  /* 0x000000050200720c */ /* 0x000fe20003f04070 */
[--C-:B------:R-:W-:Y:S01]  /*1e00*/  @!P5 IMAD.IADD R77, R77, 0x1, -R0.reuse ;  /* 0x000000014d4dd824 */ /* 0x100fe200078e0a00 */
[C---:B------:R-:W-:Y:S01]  /*1e10*/  ISETP.GT.U32.AND P3, PT, R0.reuse, R197, PT ;  /* 0x000000c50000720c */ /* 0x040fe20003f64070 */
[----:B------:R-:W-:Y:S01]  /*1e20*/  @!P4 IMAD.IADD R79, R79, 0x1, -R0 ;  /* 0x000000014f4fc824 */ /* 0x000fe200078e0a00 */
[----:B------:R-:W-:Y:S01]  /*1e30*/  ISETP.GT.U32.AND P5, PT, R0, R195, PT ;  /* 0x000000c30000720c */ /* 0x000fe20003fa4070 */
[----:B------:R-:W-:Y:S01]  /*1e40*/  VIADD R184, R178, 0x8c ;  /* 0x0000008cb2b87836 */ /* 0x000fe20000000000 */
[----:B------:R-:W-:Y:S01]  /*1e50*/  ISETP.GT.U32.AND P4, PT, R0, R189, PT ;  /* 0x000000bd0000720c */ /* 0x000fe20003f84070 */
[----:B------:R-:W-:-:S02]  /*1e60*/  VIADD R183, R178, 0x9c ;  /* 0x0000009cb2b77836 */ /* 0x000fc40000000000 */
[----:B------:R-:W-:Y:S01]  /*1e70*/  VIADD R182, R178, 0xac ;  /* 0x000000acb2b67836 */ /* 0x000fe20000000000 */
[----:B------:R-:W-:Y:S01]  /*1e80*/  IABS R87, R184 ;  /* 0x000000b800577213 */ /* 0x000fe20000000000 */
[----:B------:R-:W-:Y:S01]  /*1e90*/  @!P2 IMAD.IADD R199, R199, 0x1, -R0 ;  /* 0x00000001c7c7a824 */ /* 0x000fe200078e0a00 */
[C---:B------:R-:W-:Y:S01]  /*1ea0*/  ISETP.GT.U32.AND P2, PT, R0.reuse, R77, PT ;  /* 0x0000004d0000720c */ /* 0x040fe20003f44070 */
[----:B------:R-:W-:Y:S01]  /*1eb0*/  @!P0 IMAD.IADD R5, R5, 0x1, -R2 ;  /* 0x0000000105058824 */ /* 0x000fe200078e0a02 */
[----:B------:R-:W-:Y:S01]  /*1ec0*/  IABS R89, R183 ;  /* 0x000000b700597213 */ /* 0x000fe20000000000 */
[--C-:B------:R-:W-:Y:S01]  /*1ed0*/  @!P3 IMAD.IADD R197, R197, 0x1, -R0.reuse ;  /* 0x00000001c5c5b824 */ /* 0x100fe200078e0a00 */
[----:B------:R-:W-:Y:S01]  /*1ee0*/  ISETP.GT.U32.AND P3, PT, R0, R79, PT ;  /* 0x0000004f0000720c */ /* 0x000fe20003f64070 */
[--C-:B------:R-:W-:Y:S01]  /*1ef0*/  @!P5 IMAD.IADD R195, R195, 0x1, -R0.reuse ;  /* 0x00000001c3c3d824 */ /* 0x100fe200078e0a00 */
[----:B------:R-:W-:Y:S01]  /*1f00*/  ISETP.GT.U32.AND P0, PT, R2, R5, PT ;  /* 0x000000050200720c */ /* 0x000fe20003f04070 */
[----:B------:R-:W-:Y:S01]  /*1f10*/  @!P4 IMAD.IADD R189, R189, 0x1, -R0 ;  /* 0x00000001bdbdc824 */ /* 0x000fe200078e0a00 */
[----:B------:R-:W-:Y:S01]  /*1f20*/  IABS R95, R182 ;  /* 0x000000b6005f7213 */ /* 0x000fe20000000000 */
[----:B------:R-:W-:-:S04]  /*1f30*/  IMAD.HI.U32 R6, R3, R87, RZ ;  /* 0x0000005703067227 */ /* 0x000fc800078e00ff */
[--C-:B------:R-:W-:Y:S01]  /*1f40*/  @!P2 IMAD.IADD R77, R77, 0x1, -R0.reuse ;  /* 0x000000014d4da824 */ /* 0x100fe200078e0a00 */
[----:B------:R-:W-:Y:S01]  /*1f50*/  ISETP.GT.U32.AND P2, PT, R0, R197, PT ;  /* 0x000000c50000720c */ /* 0x000fe20003f44070 */
[----:B------:R-:W-:Y:S02]  /*1f60*/  VIADD R181, R178, 0xbc ;  /* 0x000000bcb2b57836 */ /* 0x000fe40000000000 */
[----:B------:R-:W-:Y:S01]  /*1f70*/  @!P3 IMAD.IADD R79, R79, 0x1, -R0 ;  /* 0x000000014f4fb824 */ /* 0x000fe200078e0a00 */
[C---:B------:R-:W-:Y:S01]  /*1f80*/  ISETP.GT.U32.AND P3, PT, R0.reuse, R195, PT ;  /* 0x000000c30000720c */ /* 0x040fe20003f64070 */
[----:B------:R-:W-:Y:S01]  /*1f90*/  @!P0 IMAD.IADD R5, R5, 0x1, -R2 ;  /* 0x0000000105058824 */ /* 0x000fe200078e0a02 */
[C---:B------:R-:W-:Y:S01]  /*1fa0*/  ISETP.GT.U32.AND P0, PT, R0.reuse, R203, PT ;  /* 0x000000cb0000720c */ /* 0x040fe20003f04070 */
[----:B------:R-:W-:Y:S01]  /*1fb0*/  IMAD.HI.U32 R4, R3, R89, RZ ;  /* 0x0000005903047227 */ /* 0x000fe200078e00ff */
[----:B------:R-:W-:Y:S01]  /*1fc0*/  IABS R97, R181 ;  /* 0x000000b500617213 */ /* 0x000fe20000000000 */
[----:B------:R-:W0:Y:S02]  /*1fd0*/  LDS R2, [UR12] ;  /* 0x0000000cff027984 */ /* 0x000e240008000800 */
[----:B------:R-:W-:Y:S01]  /*1fe0*/  @!P6 IMAD.MOV R5, RZ, RZ, -R5 ;  /* 0x000000ffff05e224 */ /* 0x000fe200078e0a05 */
[----:B------:R-:W-:Y:S01]  /*1ff0*/  @!P1 LOP3.LUT R5, RZ, R32, RZ, 0x33, !PT ;  /* 0x00000020ff059212 */ /* 0x000fe200078e33ff */
[----:B------:R-:W-:Y:S01]  /*2000*/  @!P2 IMAD.IADD R197, R197, 0x1, -R0 ;  /* 0x00000001c5c5a824 */ /* 0x000fe200078e0a00 */
[C---:B------:R-:W-:Y:S01]  /*2010*/  ISETP.GT.U32.AND P1, PT, R0.reuse, R201, PT ;  /* 0x000000c90000720c */ /* 0x040fe20003f24070 */
[----:B------:R-:W-:Y:S01]  /*2020*/  IMAD.MOV R6, RZ, RZ, -R6 ;  /* 0x000000ffff067224 */ /* 0x000fe200078e0a06 */
[C---:B------:R-:W-:Y:S01]  /*2030*/  ISETP.GT.U32.AND P6, PT, R0.reuse, R205, PT ;  /* 0x000000cd0000720c */ /* 0x040fe20003fc4070 */
[--C-:B------:R-:W-:Y:S01]  /*2040*/  @!P3 IMAD.IADD R195, R195, 0x1, -R0.reuse ;  /* 0x00000001c3c3b824 */ /* 0x100fe200078e0a00 */
[C---:B------:R-:W-:Y:S01]  /*2050*/  ISETP.GT.U32.AND P2, PT, R0.reuse, R153, PT ;  /* 0x000000990000720c */ /* 0x040fe20003f44070 */
[----:B------:R-:W-:Y:S01]  /*2060*/  @!P0 IMAD.IADD R203, R203, 0x1, -R0 ;  /* 0x00000001cbcb8824 */ /* 0x000fe200078e0a00 */
[C---:B------:R-:W-:Y:S01]  /*2070*/  ISETP.GT.U32.AND P0, PT, R0.reuse, R207, PT ;  /* 0x000000cf0000720c */ /* 0x040fe20003f04070 */
[----:B------:R-:W-:Y:S01]  /*2080*/  IMAD.MOV R4, RZ, RZ, -R4 ;  /* 0x000000ffff047224 */ /* 0x000fe200078e0a04 */
[C---:B------:R-:W-:Y:S01]  /*2090*/  ISETP.GT.U32.AND P3, PT, R0.reuse, R151, PT ;  /* 0x000000970000720c */ /* 0x040fe20003f64070 */
[C---:B------:R-:W-:Y:S01]  /*20a0*/  IMAD R87, R0.reuse, R6, R87 ;  /* 0x0000000600577224 */ /* 0x040fe200078e0257 */
[----:B------:R-:W-:Y:S01]  /*20b0*/  ISETP.GT.U32.AND P4, PT, R0, R203, PT ;  /* 0x000000cb0000720c */ /* 0x000fe20003f84070 */
[----:B------:R-:W-:-:S02]  /*20c0*/  VIADD R180, R178, 0xcc ;  /* 0x000000ccb2b47836 */ /* 0x000fc40000000000 */
[--C-:B------:R-:W-:Y:S01]  /*20d0*/  @!P1 IMAD.IADD R201, R201, 0x1, -R0.reuse ;  /* 0x00000001c9c99824 */ /* 0x100fe200078e0a00 */
[C---:B------:R-:W-:Y:S01]  /*20e0*/  ISETP.GT.U32.AND P1, PT, R0.reuse, R75, PT ;  /* 0x0000004b0000720c */ /* 0x040fe20003f24070 */
        /* <DEDUP_REMOVED lines=8> */
[----:B------:R-:W-:Y:S01]  /*2170*/  @!P4 IMAD.IADD R203, R203, 0x1, -R0 ;  /* 0x00000001cbcbc824 */ /* 0x000fe200078e0a00 */
[C---:B------:R-:W-:Y:S01]  /*2180*/  ISETP.GT.U32.AND P4, PT, R0.reuse, R159, PT ;  /* 0x0000009f0000720c */ /* 0x040fe20003f84070 */
[----:B------:R-:W-:Y:S01]  /*2190*/  IMAD.HI.U32 R6, R3, R95, RZ ;  /* 0x0000005f03067227 */ /* 0x000fe200078e00ff */
[----:B------:R-:W-:-:S02]  /*21a0*/  ISETP.GT.U32.AND P3, PT, R0, R135, PT ;  /* 0x000000870000720c */ /* 0x000fc40003f64070 */
[----:B------:R-:W-:Y:S01]  /*21b0*/  IABS R99, R180 ;  /* 0x000000b400637213 */ /* 0x000fe20000000000 */
[--C-:B------:R-:W-:Y:S01]  /*21c0*/  @!P1 IMAD.IADD R75, R75, 0x1, -R0.reuse ;  /* 0x000000014b4b9824 */ /* 0x100fe200078e0a00 */
[C---:B------:R-:W-:Y:S01]  /*21d0*/  ISETP.GT.U32.AND P1, PT, R0.reuse, R199, PT ;  /* 0x000000c70000720c */ /* 0x040fe20003f24070 */
[--C-:B------:R-:W-:Y:S02]  /*21e0*/  @!P6 IMAD.IADD R161, R161, 0x1, -R0.reuse ;  /* 0x00000001a1a1e824 */ /* 0x100fe400078e0a00 */
        /* <DEDUP_REMOVED lines=11> */
[----:B------:R-:W-:Y:S01]  /*22a0*/  ISETP.GT.U32.AND P1, PT, R0, R155, PT ;  /* 0x0000009b0000720c */ /* 0x000fe20003f24070 */
[----:B------:R-:W-:Y:S01]  /*22b0*/  VIADD R179, R178, 0xdc ;  /* 0x000000dcb2b37836 */ /* 0x000fe20000000000 */
[----:B0-----:R-:W-:Y:S01]  /*22c0*/  R2UR UR13, R2 ;  /* 0x00000000020d72ca */ /* 0x001fe200000e0000 */
        /* <DEDUP_REMOVED lines=12> */
[C---:B------:R-:W-:Y:S01]  /*2390*/  IMAD R89, R0.reuse, R4, R89 ;  /* 0x0000000400597224 */ /* 0x040fe200078e0259 */
[----:B------:R-:W-:Y:S01]  /*23a0*/  IABS R101, R179 ;  /* 0x000000b300657213 */ /* 0x000fe20000000000 */
        /* <DEDUP_REMOVED lines=40> */
[----:B------:R-:W-:-:S02]  /*2630*/  @!P2 IMAD.IADD R107, R107, 0x1, -R0 ;  /* 0x000000016b6ba824 */ /* 0x000fc400078e0a00 */
        /* <DEDUP_REMOVED lines=12> */
[----:B------:R-:W-:-:S02]  /*2700*/  IMAD R85, R0, R8, R85 ;  /* 0x0000000800557224 */ /* 0x000fc400078e0255 */
        /* <DEDUP_REMOVED lines=12> */
[----:B------:R-:W-:Y:S01]  /*27d0*/  IMAD.MOV R6, RZ, RZ, -R6 ;  /* 0x000000ffff067224 */ /* 0x000fe200078e0a06 */
        /* <DEDUP_REMOVED lines=73> */
[----:B------:R-:W-:Y:S01]  /*2c70*/  @!P0 IMAD.IADD R61, R61, 0x1, -R0 ;  /* 0x000000013d3d8824 */ /* 0x000fe200078e0a00 */
[----:B------:R-:W-:Y:S01]  /*2c80*/  ISETP.GT.U32.AND P0, PT, R0, R85, PT ;  /* 0x000000550000720c */ /* 0x000fe20003f04070 */
[----:B------:R-:W-:Y:S02]  /*2c90*/  VIADD R178, R178, 0xfc ;  /* 0x000000fcb2b27836 */ /* 0x000fe40000000000 */
[----:B------:R-:W-:-:S03]  /*2ca0*/  IMAD.HI.U32 R6, R3, R99, RZ ;  /* 0x0000006303067227 */ /* 0x000fc600078e00ff */
[----:B------:R-:W-:Y:S01]  /*2cb0*/  IABS R105, R178 ;  /* 0x000000b200697213 */ /* 0x000fe20000000000 */
[----:B------:R-:W-:Y:S02]  /*2cc0*/  IMAD R97, R0, R4, R97 ;  /* 0x0000000400617224 */ /* 0x000fe400078e0261 */
[----:B------:R-:W-:-:S04]  /*2cd0*/  IMAD.HI.U32 R7, R3, R101, RZ ;  /* 0x0000006503077227 */ /* 0x000fc800078e00ff */
[----:B------:R-:W-:-:S04]  /*2ce0*/  IMAD.HI.U32 R4, R3, R103, RZ ;  /* 0x0000006703047227 */ /* 0x000fc800078e00ff */
[----:B------:R-:W-:Y:S02]  /*2cf0*/  IMAD.MOV R6, RZ, RZ, -R6 ;  /* 0x000000ffff067224 */ /* 0x000fe400078e0a06 */
[----:B------:R-:W-:Y:S02]  /*2d00*/  IMAD.MOV R7, RZ, RZ, -R7 ;  /* 0x000000ffff077224 */ /* 0x000fe400078e0a07 */
[----:B------:R-:W-:Y:S02]  /*2d10*/  IMAD.MOV R4, RZ, RZ, -R4 ;  /* 0x000000ffff047224 */ /* 0x000fe400078e0a04 */
[C---:B------:R-:W-:Y:S02]  /*2d20*/  IMAD R99, R0.reuse, R6, R99 ;  /* 0x0000000600637224 */ /* 0x040fe400078e0263 */
[--C-:B------:R-:W-:Y:S01]  /*2d30*/  @!P1 IMAD.IADD R63, R63, 0x1, -R0.reuse ;  /* 0x000000013f3f9824 */ /* 0x100fe200078e0a00 */
[C---:B------:R-:W-:Y:S01]  /*2d40*/  ISETP.GT.U32.AND P1, PT, R0.reuse, R87, PT ;  /* 0x000000570000720c */ /* 0x040fe20003f24070 */
[----:B------:R-:W-:Y:S01]  /*2d50*/  @!P2 IMAD.IADD R67, R67, 0x1, -R0 ;  /* 0x000000014343a824 */ /* 0x000fe200078e0a00 */
[C---:B------:R-:W-:Y:S01]  /*2d60*/  ISETP.GT.U32.AND P2, PT, R0.reuse, R95, PT ;  /* 0x0000005f0000720c */ /* 0x040fe20003f44070 */
[----:B------:R-:W-:-:S02]  /*2d70*/  IMAD R101, R0, R7, R101 ;  /* 0x0000000700657224 */ /* 0x000fc400078e0265 */
[----:B------:R-:W-:Y:S02]  /*2d80*/  IMAD R103, R0, R4, R103 ;  /* 0x0000000400677224 */ /* 0x000fe400078e0267 */
[----:B------:R-:W-:-:S04]  /*2d90*/  IMAD.HI.U32 R3, R3, R105, RZ ;  /* 0x0000006903037227 */ /* 0x000fc800078e00ff */
        /* <DEDUP_REMOVED lines=10> */
[----:B------:R-:W-:-:S02]  /*2e40*/  IMAD.MOV R3, RZ, RZ, -R3 ;  /* 0x000000ffff037224 */ /* 0x000fc400078e0a03 */
[--C-:B------:R-:W-:Y:S02]  /*2e50*/  @!P1 IMAD.IADD R87, R87, 0x1, -R0.reuse ;  /* 0x0000000157579824 */ /* 0x100fe400078e0a00 */
[C---:B------:R-:W-:Y:S02]  /*2e60*/  IMAD R105, R0.reuse, R3, R105 ;  /* 0x0000000300697224 */ /* 0x040fe400078e0269 */
        /* <DEDUP_REMOVED lines=12> */
[----:B----4-:R-:W-:Y:S01]  /*2f30*/  IMAD R2, R5, UR4, RZ ;  /* 0x0000000405027c24 */ /* 0x010fe2000f8e02ff */
        /* <DEDUP_REMOVED lines=15> */
[--C-:B------:R-:W-:Y:S01]  /*3030*/  @!P2 IMAD.IADD R95, R95, 0x1, -R0.reuse ;  /* 0x000000015f5fa824 */ /* 0x100fe200078e0a00 */
[----:B------:R-:W-:Y:S01]  /*3040*/  USHF.L.U32 UR4, UR8, 0x15, URZ ;  /* 0x0000001508047899 */ /* 0x000fe200080006ff */
[--C-:B------:R-:W-:Y:S01]  /*3050*/  @!P1 IMAD.IADD R89, R89, 0x1, -R0.reuse ;  /* 0x0000000159599824 */ /* 0x100fe200078e0a00 */
[----:B------:R-:W-:Y:S01]  /*3060*/  IADD3 R139, P1, PT, R163, UR18, RZ ;  /* 0x00000012a38b7c10 */ /* 0x000fe2000ff3e0ff */
[----:B------:R-:W-:Y:S01]  /*3070*/  IMAD R3, R167, UR10, RZ ;  /* 0x0000000aa7037c24 */ /* 0x000fe2000f8e02ff */
[C---:B------:R-:W-:Y:S01]  /*3080*/  IADD3 R35, P2, PT, R2.reuse, UR16, RZ ;  /* 0x0000001002237c10 */ /* 0x040fe2000ff5e0ff */
[--C-:B------:R-:W-:Y:S01]  /*3090*/  @!P4 IMAD.IADD R99, R99, 0x1, -R0.reuse ;  /* 0x000000016363c824 */ /* 0x100fe200078e0a00 */
[----:B------:R-:W-:Y:S01]  /*30a0*/  ULOP3.LUT UR4, UR4, 0x600000, URZ, 0xc0, !UPT ;  /* 0x0060000004047892 */ /* 0x000fe2000f8ec0ff */
[--C-:B------:R-:W-:Y:S01]  /*30b0*/  @!P3 IMAD.IADD R97, R97, 0x1, -R0.reuse ;  /* 0x000000016161b824 */ /* 0x100fe200078e0a00 */
[----:B------:R-:W-:Y:S01]  /*30c0*/  LEA.HI.X.SX32 R163, R163, UR19, 0x1, P1 ;  /* 0x00000013a3a37c11 */ /* 0x000fe200088f0eff */
[--C-:B------:R-:W-:Y:S01]  /*30d0*/  @!P5 IMAD.IADD R101, R101, 0x1, -R0.reuse ;  /* 0x000000016565d824 */ /* 0x100fe200078e0a00 */
[----:B------:R-:W-:Y:S01]  /*30e0*/  LEA.HI.X.SX32 R187, R2, UR17, 0x1, P2 ;  /* 0x0000001102bb7c11 */ /* 0x000fe200090f0eff */
[--C-:B------:R-:W-:Y:S01]  /*30f0*/  @!P6 IMAD.IADD R103, R103, 0x1, -R0.reuse ;  /* 0x000000016767e824 */ /* 0x100fe200078e0a00 */
[----:B------:R-:W-:Y:S01]  /*3100*/  BAR.SYNC.DEFER_BLOCKING 0x0 ;  /* 0x0000000000007b1d */ /* 0x000fe20000010000 */
[----:B------:R-:W-:Y:S01]  /*3110*/  @!P0 IMAD.IADD R105, R105, 0x1, -R0 ;  /* 0x0000000169698824 */ /* 0x000fe200078e0a00 */
[----:B------:R-:W-:Y:S01]  /*3120*/  LOP3.LUT P4, RZ, R54, 0xff, RZ, 0xc0, !PT ;  /* 0x000000ff36ff7812 */ /* 0x000fe2000788c0ff */
[----:B------:R-:W-:Y:S01]  /*3130*/  IMAD.U32 R5, RZ, RZ, UR10 ;  /* 0x0000000aff057e24 */ /* 0x000fe2000f8e00ff */
[----:B------:R-:W-:Y:S01]  /*3140*/  UIADD3 UR14, UPT, UPT, UR5, UR4, UR13 ;  /* 0x00000004050e7290 */ /* 0x000fe2000fffe00d */
[----:B------:R-:W-:-:S02]  /*3150*/  IMAD.U32 R7, RZ, RZ, UR10 ;  /* 0x0000000aff077e24 */ /* 0x000fc4000f8e00ff */
[----:B------:R-:W-:Y:S01]  /*3160*/  IMAD R22, R22, 0x4, R3 ;  /* 0x0000000416167824 */ /* 0x000fe200078e0203 */
[----:B------:R-:W-:Y:S08]  /*3170*/  BRA.U UP0, `(.L_x_5) ;  /* 0x0000000100187547 */ /* 0x000ff0000b800000 */
[----:B------:R-:W-:Y:S01]  /*3180*/  ELECT P0, URZ, PT ;  /* 0x0000000000ff782f */ /* 0x000fe20003800000 */
[----:B------:R-:W-:Y:S01]  /*3190*/  IMAD.MOV.U32 R0, RZ, RZ, 0x1 ;  /* 0x00000001ff007424 */ /* 0x000fe200078e00ff */
[----:B------:R-:W-:Y:S01]  /*31a0*/  UMOV UR4, 0x40 ;  /* 0x0000004000047882 */ /* 0x000fe20000000000 */
[----:B------:R-:W-:Y:S01]  /*31b0*/  UVIRTCOUNT.DEALLOC.SMPOOL 0x80 ;  /* 0x000000800000784c */ /* 0x000fe20000000000 */
[----:B------:R-:W-:-:S09]  /*31c0*/  ULEA UR4, UR6, UR4, 0x18 ;  /* 0x0000000406047291 */ /* 0x000fd2000f8ec0ff */
[----:B------:R0:W-:Y:S03]  /*31d0*/  @P0 STS.U8 [UR4], R0 ;  /* 0x00000000ff000988 */ /* 0x0001e60008000004 */
.L_x_5:
[----:B------:R-:W-:Y:S01]  /*31e0*/  STTM.16dp32bit_t0_t15.x64 tmem[UR14], RZ ;  /* 0x000000ff000079ed */ /* 0x000fe20008b0000e */
[----:B------:R-:W-:Y:S01]  /*31f0*/  STTM.16dp32bit_t16_t31.x64 tmem[UR14+0x40], RZ ;  /* 0x000040ff000079ed */ /* 0x000fe20008b2000e */
[----:B------:R-:W1:Y:S02]  /*3200*/  FENCE.VIEW.ASYNC.T ;  /* 0x00000000000073c6 */ /* 0x000e640000000200 */
[----:B-1----:R-:W-:Y:S01]  /*3210*/  VOTEU.ALL UP1, P4 ;  /* 0x0000000000ff7886 */ /* 0x002fe20002020000 */
[----:B------:R-:W-:Y:S01]  /*3220*/  VOTEU.ALL UP3, P4 ;  /* 0x0000000000ff7886 */ /* 0x000fe20002060000 */
[----:B------:R-:W-:Y:S01]  /*3230*/  PLOP3.LUT P0, PT, PT, PT, UP2, 0x80, 0x8 ;  /* 0x000000000008781c */ /* 0x000fe20003f0f028 */
[----:B------:R-:W-:Y:S01]  /*3240*/  IMAD R4, R5, 0x4, R22 ;  /* 0x0000000405047824 */ /* 0x000fe200078e0216 */
[----:B------:R-:W-:Y:S02]  /*3250*/  PLOP3.LUT P1, PT, PT, PT, UP2, 0x80, 0x8 ;  /* 0x000000000008781c */ /* 0x000fe40003f2f028 */
[----:B0-----:R-:W-:Y:S01]  /*3260*/  IADD3 R0, P2, PT, R3, R35, RZ ;  /* 0x0000002303007210 */ /* 0x001fe20007f5e0ff */
[----:B------:R-:W-:Y:S01]  /*3270*/  IMAD R8, R7, 0x8, R4 ;  /* 0x0000000807087824 */ /* 0x000fe200078e0204 */
[----:B------:R-:W-:-:S04]  /*3280*/  @!UP1 UIADD3 UR4, UPT, UPT, -UR7, 0x100000, URZ ;  /* 0x0010000007049890 */ /* 0x000fc8000fffe1ff */
[----:B------:R-:W-:Y:S02]  /*3290*/  @!UP1 USHF.L.U32 UR5, UR4, 0xb, URZ ;  /* 0x0000000b04059899 */ /* 0x000fe400080006ff */
[----:B------:R-:W-:Y:S01]  /*32a0*/  @!UP1 USHF.L.U32 UR4, UR4, 0x1, URZ ;  /* 0x0000000104049899 */ /* 0x000fe200080006ff */
[----:B------:R-:W-:Y:S01]  /*32b0*/  BAR.SYNC.DEFER_BLOCKING 0x0 ;  /* 0x0000000000007b1d */ /* 0x000fe20000010000 */
[----:B------:R-:W-:Y:S02]  /*32c0*/  ISETP.LT.AND P0, PT, R167, UR31, P0 ;  /* 0x0000001fa7007c0c */ /* 0x000fe40008701270 */
[----:B------:R-:W-:Y:S02]  /*32d0*/  ISETP.LT.AND P1, PT, R175, UR31, P1 ;  /* 0x0000001faf007c0c */ /* 0x000fe40008f21270 */
[----:B------:R-:W-:Y:S01]  /*32e0*/  LEA.HI.X.SX32 R3, R3, R187, 0x1, P2 ;  /* 0x000000bb03037211 */ /* 0x000fe200010f0eff */
[----:B------:R-:W-:Y:S01]  /*32f0*/  IMAD.U32 R23, RZ, RZ, UR10 ;  /* 0x0000000aff177e24 */ /* 0x000fe2000f8e00ff */
[----:B------:R-:W-:-:S02]  /*3300*/  IADD3 R2, P3, PT, R4, R35, RZ ;  /* 0x0000002304027210 */ /* 0x000fc40007f7e0ff */
[C---:B------:R-:W-:Y:S01]  /*3310*/  LOP3.LUT R174, R167.reuse, 0x10, RZ, 0xfc, !PT ;  /* 0x00000010a7ae7812 */ /* 0x040fe200078efcff */
[----:B------:R-:W-:Y:S01]  /*3320*/  IMAD.U32 R10, RZ, RZ, UR10 ;  /* 0x0000000aff0a7e24 */ /* 0x000fe2000f8e00ff */
[----:B------:R-:W-:Y:S02]  /*3330*/  LEA.HI.X.SX32 R4, R4, R187, 0x1, P3 ;  /* 0x000000bb04047211 */ /* 0x000fe400018f0eff */
[C---:B------:R-:W-:Y:S01]  /*3340*/  LOP3.LUT R172, R167.reuse, 0x18, RZ, 0xfc, !PT ;  /* 0x00000018a7ac7812 */ /* 0x040fe200078efcff */
[----:B------:R-:W-:Y:S01]  /*3350*/  @P0 IMAD.MOV.U32 R6, RZ, RZ, R0 ;  /* 0x000000ffff060224 */ /* 0x000fe200078e0000 */
[----:B------:R-:W-:Y:S01]  /*3360*/  LOP3.LUT R171, R167, 0x20, RZ, 0xfc, !PT ;  /* 0x00000020a7ab7812 */ /* 0x000fe200078efcff */
[----:B------:R-:W-:Y:S02]  /*3370*/  @P0 IMAD.MOV.U32 R7, RZ, RZ, R3 ;  /* 0x000000ffff070224 */ /* 0x000fe400078e0003 */
[----:B------:R-:W-:Y:S01]  /*3380*/  IMAD.U32 R12, RZ, RZ, UR10 ;  /* 0x0000000aff0c7e24 */ /* 0x000fe2000f8e00ff */
[----:B------:R-:W-:Y:S01]  /*3390*/  PRMT R44, RZ, 0x7610, R44 ;  /* 0x00007610ff2c7816 */ /* 0x000fe2000000002c */
[----:B------:R-:W-:Y:S01]  /*33a0*/  IMAD.U32 R11, RZ, RZ, UR10 ;  /* 0x0000000aff0b7e24 */ /* 0x000fe2000f8e00ff */
[----:B------:R-:W-:-:S02]  /*33b0*/  PRMT R46, RZ, 0x7610, R46 ;  /* 0x00007610ff2e7816 */ /* 0x000fc4000000002e */
[----:B------:R-:W-:Y:S01]  /*33c0*/  LOP3.LUT R169, R167, 0x28, RZ, 0xfc, !PT ;  /* 0x00000028a7a97812 */ /* 0x000fe200078efcff */
[----:B------:R-:W0:Y:S02]  /*33d0*/  FENCE.VIEW.ASYNC.S ;  /* 0x00000000000073c6 */ /* 0x000e240000000000 */
[----:B0-----:R0:W1:Y:S02]  /*33e0*/  @!UP3 SYNCS.EXCH.64 URZ, [UR15], UR4 ;  /* 0x000000040fffb5b2 */ /* 0x0010640008000100 */
[----:B-1----:R-:W-:Y:S01]  /*33f0*/  BAR.SYNC.DEFER_BLOCKING 0x0 ;  /* 0x0000000000007b1d */ /* 0x002fe20000010000 */
[----:B------:R-:W-:Y:S01]  /*3400*/  IMAD R23, R23, 0x4, R8 ;  /* 0x0000000417177824 */ /* 0x000fe200078e0208 */
[----:B------:R-:W-:-:S03]  /*3410*/  IADD3 R5, P3, PT, R8, R35, RZ ;  /* 0x0000002308057210 */ /* 0x000fc60007f7e0ff */
[----:B------:R-:W-:Y:S01]  /*3420*/  IMAD R9, R10, 0x4, R23 ;  /* 0x000000040a097824 */ /* 0x000fe200078e0217 */
[----:B------:R-:W-:Y:S02]  /*3430*/  PLOP3.LUT P2, PT, PT, PT, UP2, 0x80, 0x8 ;  /* 0x000000000008781c */ /* 0x000fe40003f4f028 */
[----:B------:R-:W-:Y:S01]  /*3440*/  PRMT R36, RZ, 0x7610, R36 ;  /* 0x00007610ff247816 */ /* 0x000fe20000000024 */
[----:B------:R-:W-:Y:S01]  /*3450*/  IMAD.U32 R15, RZ, RZ, UR10 ;  /* 0x0000000aff0f7e24 */ /* 0x000fe2000f8e00ff */
[C---:B------:R-:W-:Y:S01]  /*3460*/  LOP3.LUT R168, R167.reuse, 0x30, RZ, 0xfc, !PT ;  /* 0x00000030a7a87812 */ /* 0x040fe200078efcff */
[----:B------:R-:W-:Y:S02]  /*3470*/  IMAD.U32 R16, RZ, RZ, UR10 ;  /* 0x0000000aff107e24 */ /* 0x000fe4000f8e00ff */
[----:B------:R-:W-:Y:S01]  /*3480*/  IMAD.U32 R18, RZ, RZ, UR10 ;  /* 0x0000000aff127e24 */ /* 0x000fe2000f8e00ff */
[----:B------:R-:W-:Y:S02]  /*3490*/  PRMT R38, RZ, 0x7610, R38 ;  /* 0x00007610ff267816 */ /* 0x000fe40000000026 */
[----:B------:R-:W-:-:S02]  /*34a0*/  LOP3.LUT R166, R167, 0x38, RZ, 0xfc, !PT ;  /* 0x00000038a7a67812 */ /* 0x000fc400078efcff */
[C---:B------:R-:W-:Y:S02]  /*34b0*/  LOP3.LUT R176, R167.reuse, 0x4, RZ, 0xfc, !PT ;  /* 0x00000004a7b07812 */ /* 0x040fe400078efcff */
[----:B------:R-:W-:Y:S02]  /*34c0*/  PRMT R50, RZ, 0x7610, R50 ;  /* 0x00007610ff327816 */ /* 0x000fe40000000032 */
[----:B------:R-:W-:Y:S02]  /*34d0*/  PRMT R48, RZ, 0x7610, R48 ;  /* 0x00007610ff307816 */ /* 0x000fe40000000030 */
[----:B------:R-:W-:Y:S01]  /*34e0*/  PRMT R37, RZ, 0x7610, R37 ;  /* 0x00007610ff257816 */ /* 0x000fe20000000025 */
[----:B------:R1:W2:Y:S01]  /*34f0*/  @P0 LDG.E.U8 R40, desc[UR26][R6.64] ;  /* 0x0000001a06280981 */ /* 0x0002a2000c1e1100 */
[----:B------:R-:W-:Y:S02]  /*3500*/  PLOP3.LUT P0, PT, PT, PT, UP2, 0x80, 0x8 ;  /* 0x000000000008781c */ /* 0x000fe40003f0f028 */
[----:B------:R-:W-:-:S02]  /*3510*/  LOP3.LUT R173, R167, 0x14, RZ, 0xfc, !PT ;  /* 0x00000014a7ad7812 */ /* 0x000fc400078efcff */
[----:B------:R-:W-:Y:S02]  /*3520*/  LOP3.LUT R170, R167, 0x24, RZ, 0xfc, !PT ;  /* 0x00000024a7aa7812 */ /* 0x000fe400078efcff */
[----:B------:R-:W-:Y:S02]  /*3530*/  PRMT R39, RZ, 0x7610, R39 ;  /* 0x00007610ff277816 */ /* 0x000fe40000000027 */
[----:B------:R-:W-:Y:S01]  /*3540*/  PRMT R41, RZ, 0x7610, R41 ;  /* 0x00007610ff297816 */ /* 0x000fe20000000029 */
[----:B-1----:R-:W-:Y:S01]  /*3550*/  @P1 IMAD.MOV.U32 R6, RZ, RZ, R2 ;  /* 0x000000ffff061224 */ /* 0x002fe200078e0002 */
[----:B------:R-:W-:Y:S01]  /*3560*/  PRMT R43, RZ, 0x7610, R43 ;  /* 0x00007610ff2b7816 */ /* 0x000fe2000000002b */
[----:B------:R-:W-:Y:S01]  /*3570*/  @P1 IMAD.MOV.U32 R7, RZ, RZ, R4 ;  /* 0x000000ffff071224 */ /* 0x000fe200078e0004 */
[----:B------:R-:W-:Y:S01]  /*3580*/  ISETP.LT.AND P0, PT, R174, UR31, P0 ;  /* 0x0000001fae007c0c */ /* 0x000fe20008701270 */
[----:B------:R-:W-:Y:S02]  /*3590*/  IMAD R30, R82, UR10, RZ ;  /* 0x0000000a521e7c24 */ /* 0x000fe4000f8e02ff */
[----:B------:R-:W-:Y:S01]  /*35a0*/  IMAD R31, R80, UR10, RZ ;  /* 0x0000000a501f7c24 */ /* 0x000fe2000f8e02ff */
[----:B------:R1:W3:Y:S01]  /*35b0*/  @P1 LDG.E.U8 R42, desc[UR26][R6.64] ;  /* 0x0000001a062a1981 */ /* 0x0002e2000c1e1100 */
[----:B------:R-:W-:Y:S01]  /*35c0*/  PLOP3.LUT P1, PT, PT, PT, UP2, 0x80, 0x8 ;  /* 0x000000000008781c */ /* 0x000fe20003f2f028 */
[----:B------:R-:W-:Y:S01]  /*35d0*/  IMAD R10, R12, 0x8, R9 ;  /* 0x000000080c0a7824 */ /* 0x000fe200078e0209 */
[----:B------:R-:W-:Y:S01]  /*35e0*/  ISETP.LT.AND P2, PT, R171, UR31, P2 ;  /* 0x0000001fab007c0c */ /* 0x000fe20009741270 */
[----:B------:R-:W-:Y:S01]  /*35f0*/  IMAD R32, R78, UR10, RZ ;  /* 0x0000000a4e207c24 */ /* 0x000fe2000f8e02ff */
[----:B------:R-:W-:Y:S01]  /*3600*/  ISETP.LT.AND P1, PT, R172, UR31, P1 ;  /* 0x0000001fac007c0c */ /* 0x000fe20008f21270 */
[----:B------:R-:W-:-:S02]  /*3610*/  IMAD R26, R11, 0x4, R10 ;  /* 0x000000040b1a7824 */ /* 0x000fc400078e020a */
[----:B------:R-:W-:Y:S01]  /*3620*/  IMAD R34, R52, UR10, RZ ;  /* 0x0000000a34227c24 */ /* 0x000fe2000f8e02ff */
[----:B------:R-:W-:Y:S01]  /*3630*/  PRMT R127, RZ, 0x7610, R127 ;  /* 0x00007610ff7f7816 */ /* 0x000fe2000000007f */
[----:B------:R-:W-:Y:S01]  /*3640*/  @P0 IMAD.MOV.U32 R12, RZ, RZ, R5 ;  /* 0x000000ffff0c0224 */ /* 0x000fe200078e0005 */
[----:B-1----:R-:W-:Y:S01]  /*3650*/  LEA.HI.X.SX32 R7, R8, R187, 0x1, P3 ;  /* 0x000000bb08077211 */ /* 0x002fe200018f0eff */
[----:B------:R-:W1:Y:S01]  /*3660*/  LDCU UR6, c[0x0][0x3b0] ;  /* 0x00007600ff0677ac */ /* 0x000e620008000800 */
[CC--:B------:R-:W-:Y:S02]  /*3670*/  IADD3 R6, P5, PT, R9.reuse, R35.reuse, RZ ;  /* 0x0000002309067210 */ /* 0x0c0fe40007fbe0ff */
[C---:B------:R-:W-:Y:S01]  /*3680*/  IADD3 R8, P3, PT, R10.reuse, R35, RZ ;  /* 0x000000230a087210 */ /* 0x040fe20007f7e0ff */
[----:B------:R-:W-:Y:S01]  /*3690*/  @P0 IMAD.MOV.U32 R13, RZ, RZ, R7 ;  /* 0x000000ffff0d0224 */ /* 0x000fe200078e0007 */
[-C--:B------:R-:W-:Y:S02]  /*36a0*/  LEA.HI.X.SX32 R9, R9, R187.reuse, 0x1, P5 ;  /* 0x000000bb09097211 */ /* 0x080fe400028f0eff */
[----:B------:R-:W-:-:S02]  /*36b0*/  LEA.HI.X.SX32 R10, R10, R187, 0x1, P3 ;  /* 0x000000bb0a0a7211 */ /* 0x000fc400018f0eff */
[----:B------:R4:W5:Y:S01]  /*36c0*/  @P0 LDG.E.U8 R44, desc[UR26][R12.64] ;  /* 0x0000001a0c2c0981 */ /* 0x000962000c1e1100 */
[----:B------:R-:W-:Y:S01]  /*36d0*/  PLOP3.LUT P0, PT, PT, PT, UP2, 0x80, 0x8 ;  /* 0x000000000008781c */ /* 0x000fe20003f0f028 */
[----:B------:R-:W-:Y:S02]  /*36e0*/  IMAD R14, R11, 0x4, R26 ;  /* 0x000000040b0e7824 */ /* 0x000fe400078e021a */
[----:B----4-:R-:W-:Y:S02]  /*36f0*/  @P1 IMAD.MOV.U32 R12, RZ, RZ, R6 ;  /* 0x000000ffff0c1224 */ /* 0x010fe400078e0006 */
[----:B------:R-:W-:Y:S01]  /*3700*/  @P1 IMAD.MOV.U32 R13, RZ, RZ, R9 ;  /* 0x000000ffff0d1224 */ /* 0x000fe200078e0009 */
[----:B------:R-:W-:-:S04]  /*3710*/  ISETP.LT.AND P0, PT, R169, UR31, P0 ;  /* 0x0000001fa9007c0c */ /* 0x000fc80008701270 */
[----:B------:R4:W2:Y:S01]  /*3720*/  @P1 LDG.E.U8 R46, desc[UR26][R12.64] ;  /* 0x0000001a0c2e1981 */ /* 0x0008a2000c1e1100 */
[----:B------:R-:W-:Y:S01]  /*3730*/  IMAD R15, R15, 0x8, R14 ;  /* 0x000000080f0f7824 */ /* 0x000fe200078e020e */
[----:B------:R-:W-:Y:S01]  /*3740*/  IADD3 R11, P3, PT, R14, R35, RZ ;  /* 0x000000230e0b7210 */ /* 0x000fe20007f7e0ff */
[----:B----4-:R-:W-:Y:S02]  /*3750*/  @P2 IMAD.MOV.U32 R12, RZ, RZ, R8 ;  /* 0x000000ffff0c2224 */ /* 0x010fe400078e0008 */
[----:B------:R-:W-:-:S05]  /*3760*/  @P2 IMAD.MOV.U32 R13, RZ, RZ, R10 ;  /* 0x000000ffff0d2224 */ /* 0x000fca00078e000a */
[----:B------:R4:W2:Y:S01]  /*3770*/  @P2 LDG.E.U8 R36, desc[UR26][R12.64] ;  /* 0x0000001a0c242981 */ /* 0x0008a2000c1e1100 */
[----:B------:R-:W-:Y:S01]  /*3780*/  PLOP3.LUT P2, PT, PT, PT, UP2, 0x80, 0x8 ;  /* 0x000000000008781c */ /* 0x000fe20003f4f028 */
[----:B------:R-:W-:Y:S01]  /*3790*/  IMAD R27, R16, 0x4, R15 ;  /* 0x00000004101b7824 */ /* 0x000fe200078e020f */
[----:B------:R-:W-:Y:S02]  /*37a0*/  PLOP3.LUT P1, PT, PT, PT, UP2, 0x80, 0x8 ;  /* 0x000000000008781c */ /* 0x000fe40003f2f028 */
[----:B------:R-:W-:Y:S01]  /*37b0*/  ISETP.LT.AND P2, PT, R168, UR31, P2 ;  /* 0x0000001fa8007c0c */ /* 0x000fe20009741270 */
[----:B------:R-:W-:Y:S01]  /*37c0*/  IMAD R16, R18, 0x4, R27 ;  /* 0x0000000412107824 */ /* 0x000fe200078e021b */
[----:B------:R-:W-:Y:S01]  /*37d0*/  ISETP.LT.AND P1, PT, R166, UR31, P1 ;  /* 0x0000001fa6007c0c */ /* 0x000fe20008f21270 */
[----:B------:R-:W-:Y:S01]  /*37e0*/  @P0 IMAD.MOV.U32 R18, RZ, RZ, R11 ;  /* 0x000000ffff120224 */ /* 0x000fe200078e000b */
[----:B----4-:R-:W-:Y:S02]  /*37f0*/  LEA.HI.X.SX32 R12, R14, R187, 0x1, P3 ;  /* 0x000000bb0e0c7211 */ /* 0x010fe400018f0eff */
[----:B------:R-:W-:-:S03]  /*3800*/  IADD3 R13, P3, PT, R15, R35, RZ ;  /* 0x000000230f0d7210 */ /* 0x000fc60007f7e0ff */
[----:B------:R-:W-:Y:S01]  /*3810*/  @P0 IMAD.MOV.U32 R19, RZ, RZ, R12 ;  /* 0x000000ffff130224 */ /* 0x000fe200078e000c */
[----:B------:R-:W-:-:S04]  /*3820*/  LEA.HI.X.SX32 R15, R15, R187, 0x1, P3 ;  /* 0x000000bb0f0f7211 */ /* 0x000fc800018f0eff */
[----:B------:R4:W2:Y:S01]  /*3830*/  @P0 LDG.E.U8 R38, desc[UR26][R18.64] ;  /* 0x0000001a12260981 */ /* 0x0008a2000c1e1100 */
[----:B------:R-:W-:Y:S01]  /*3840*/  PLOP3.LUT P0, PT, PT, PT, UP2, 0x80, 0x8 ;  /* 0x000000000008781c */ /* 0x000fe20003f0f028 */
[----:B------:R-:W-:Y:S01]  /*3850*/  @P2 IMAD.MOV.U32 R20, RZ, RZ, R13 ;  /* 0x000000ffff142224 */ /* 0x000fe200078e000d */
[----:B------:R-:W-:Y:S01]  /*3860*/  IADD3 R14, P5, PT, R16, R35, RZ ;  /* 0x00000023100e7210 */ /* 0x000fe20007fbe0ff */
[----:B------:R-:W-:Y:S01]  /*3870*/  @P2 IMAD.MOV.U32 R21, RZ, RZ, R15 ;  /* 0x000000ffff152224 */ /* 0x000fe200078e000f */
[----:B------:R-:W-:Y:S02]  /*3880*/  ISETP.LT.AND P0, PT, R176, UR31, P0 ;  /* 0x0000001fb0007c0c */ /* 0x000fe40008701270 */
[----:B------:R-:W-:Y:S02]  /*3890*/  LEA.HI.X.SX32 R16, R16, R187, 0x1, P5 ;  /* 0x000000bb10107211 */ /* 0x000fe400028f0eff */
[----:B------:R0:W2:Y:S01]  /*38a0*/  @P2 LDG.E.U8 R50, desc[UR26][R20.64] ;  /* 0x0000001a14322981 */ /* 0x0000a2000c1e1100 */
[----:B------:R-:W-:-:S04]  /*38b0*/  IADD3 R17, P2, PT, R22, R35, RZ ;  /* 0x0000002316117210 */ /* 0x000fc80007f5e0ff */
[----:B----4-:R-:W-:Y:S01]  /*38c0*/  LEA.HI.X.SX32 R18, R22, R187, 0x1, P2 ;  /* 0x000000bb16127211 */ /* 0x010fe200010f0eff */
[----:B0-----:R-:W-:Y:S02]  /*38d0*/  @P1 IMAD.MOV.U32 R20, RZ, RZ, R14 ;  /* 0x000000ffff141224 */ /* 0x001fe400078e000e */
[----:B------:R-:W-:Y:S02]  /*38e0*/  @P1 IMAD.MOV.U32 R21, RZ, RZ, R16 ;  /* 0x000000ffff151224 */ /* 0x000fe400078e0010 */
[----:B------:R-:W-:Y:S02]  /*38f0*/  @P0 IMAD.MOV.U32 R24, RZ, RZ, R17 ;  /* 0x000000ffff180224 */ /* 0x000fe400078e0011 */
[----:B------:R-:W-:Y:S01]  /*3900*/  @P0 IMAD.MOV.U32 R25, RZ, RZ, R18 ;  /* 0x000000ffff190224 */ /* 0x000fe200078e0012 */
[----:B------:R0:W4:Y:S01]  /*3910*/  @P1 LDG.E.U8 R48, desc[UR26][R20.64] ;  /* 0x0000001a14301981 */ /* 0x000122000c1e1100 */
[----:B------:R-:W-:Y:S02]  /*3920*/  PLOP3.LUT P1, PT, PT, PT, UP2, 0x80, 0x8 ;  /* 0x000000000008781c */ /* 0x000fe40003f2f028 */
[----:B------:R-:W-:Y:S01]  /*3930*/  PLOP3.LUT P3, PT, PT, PT, UP2, 0x80, 0x8 ;  /* 0x000000000008781c */ /* 0x000fe20003f6f028 */
[----:B------:R0:W2:Y:S01]  /*3940*/  @P0 LDG.E.U8 R37, desc[UR26][R24.64] ;  /* 0x0000001a18250981 */ /* 0x0000a2000c1e1100 */
[----:B------:R-:W-:-:S02]  /*3950*/  ISETP.LT.AND P1, PT, R173, UR31, P1 ;  /* 0x0000001fad007c0c */ /* 0x000fc40008f21270 */
[----:B------:R-:W-:Y:S02]  /*3960*/  LOP3.LUT R167, R167, 0x34, RZ, 0xfc, !PT ;  /* 0x00000034a7a77812 */ /* 0x000fe400078efcff */
[----:B------:R-:W-:Y:S02]  /*3970*/  PLOP3.LUT P2, PT, PT, PT, UP2, 0x80, 0x8 ;  /* 0x000000000008781c */ /* 0x000fe40003f4f028 */
[----:B------:R-:W-:Y:S02]  /*3980*/  ISETP.LT.AND P0, PT, R170, UR31, P3 ;  /* 0x0000001faa007c0c */ /* 0x000fe40009f01270 */
[----:B------:R-:W-:Y:S02]  /*3990*/  IADD3 R19, P3, PT, R23, R35, RZ ;  /* 0x0000002317137210 */ /* 0x000fe40007f7e0ff */
[----:B------:R-:W-:Y:S02]  /*39a0*/  ISETP.LT.AND P2, PT, R167, UR31, P2 ;  /* 0x0000001fa7007c0c */ /* 0x000fe40009741270 */
[----:B0-----:R-:W-:-:S02]  /*39b0*/  LEA.HI.X.SX32 R21, R23, R187, 0x1, P3 ;  /* 0x000000bb17157211 */ /* 0x001fc400018f0eff */
[CC--:B------:R-:W-:Y:S02]  /*39c0*/  IADD3 R20, P5, PT, R26.reuse, R35.reuse, RZ ;  /* 0x000000231a147210 */ /* 0x0c0fe40007fbe0ff */
[C---:B------:R-:W-:Y:S02]  /*39d0*/  IADD3 R22, P3, PT, R27.reuse, R35, RZ ;  /* 0x000000231b167210 */ /* 0x040fe40007f7e0ff */
[-C--:B------:R-:W-:Y:S01]  /*39e0*/  LEA.HI.X.SX32 R23, R26, R187.reuse, 0x1, P5 ;  /* 0x000000bb1a177211 */ /* 0x080fe200028f0eff */
[----:B------:R-:W-:Y:S01]  /*39f0*/  @P1 IMAD.MOV.U32 R26, RZ, RZ, R19 ;  /* 0x000000ffff1a1224 */ /* 0x000fe200078e0013 */
[----:B------:R-:W-:Y:S01]  /*3a00*/  LEA.HI.X.SX32 R24, R27, R187, 0x1, P3 ;  /* 0x000000bb1b187211 */ /* 0x000fe200018f0eff */
[----:B------:R-:W-:Y:S02]  /*3a10*/  @P1 IMAD.MOV.U32 R27, RZ, RZ, R21 ;  /* 0x000000ffff1b1224 */ /* 0x000fe400078e0015 */
[----:B------:R-:W-:Y:S02]  /*3a20*/  @P2 IMAD.MOV.U32 R28, RZ, RZ, R22 ;  /* 0x000000ffff1c2224 */ /* 0x000fe400078e0016 */
[----:B------:R-:W-:Y:S01]  /*3a30*/  @P2 IMAD.MOV.U32 R29, RZ, RZ, R24 ;  /* 0x000000ffff1d2224 */ /* 0x000fe200078e0018 */
[----:B------:R0:W4:Y:S04]  /*3a40*/  @P1 LDG.E.U8 R39, desc[UR26][R26.64] ;  /* 0x0000001a1a271981 */ /* 0x000128000c1e1100 */
[----:B------:R1:W4:Y:S01]  /*3a50*/  @P2 LDG.E.U8 R43, desc[UR26][R28.64] ;  /* 0x0000001a1c2b2981 */ /* 0x000322000c1e1100 */
[----:B0-----:R-:W-:-:S02]  /*3a60*/  @P0 IMAD.MOV.U32 R26, RZ, RZ, R20 ;  /* 0x000000ffff1a0224 */ /* 0x001fc400078e0014 */
[----:B------:R-:W-:-:S05]  /*3a70*/  @P0 IMAD.MOV.U32 R27, RZ, RZ, R23 ;  /* 0x000000ffff1b0224 */ /* 0x000fca00078e0017 */
[----:B------:R0:W4:Y:S01]  /*3a80*/  @P0 LDG.E.U8 R41, desc[UR26][R26.64] ;  /* 0x0000001a1a290981 */ /* 0x000122000c1e1100 */
[----:B------:R-:W-:Y:S02]  /*3a90*/  PLOP3.LUT P3, PT, PT, PT, UP2, 0x80, 0x8 ;  /* 0x000000000008781c */ /* 0x000fe40003f6f028 */
[-C--:B------:R-:W-:Y:S02]  /*3aa0*/  IADD3 R25, P0, PT, R30, R35.reuse, RZ ;  /* 0x000000231e197210 */ /* 0x080fe40007f1e0ff */
[----:B------:R-:W-:Y:S02]  /*3ab0*/  ISETP.LT.AND P3, PT, R82, UR31, P3 ;  /* 0x0000001f52007c0c */ /* 0x000fe40009f61270 */
[-C--:B-1----:R-:W-:Y:S02]  /*3ac0*/  IADD3 R28, P5, PT, R32, R35.reuse, RZ ;  /* 0x00000023201c7210 */ /* 0x082fe40007fbe0ff */
[----:B0-----:R-:W-:Y:S02]  /*3ad0*/  IADD3 R26, P6, PT, R31, R35, RZ ;  /* 0x000000231f1a7210 */ /* 0x001fe40007fde0ff */
[----:B------:R-:W-:-:S02]  /*3ae0*/  LEA.HI.X.SX32 R27, R30, R187, 0x1, P0 ;  /* 0x000000bb1e1b7211 */ /* 0x000fc400000f0eff */
[-C--:B------:R-:W-:Y:S02]  /*3af0*/  LEA.HI.X.SX32 R29, R31, R187.reuse, 0x1, P6 ;  /* 0x000000bb1f1d7211 */ /* 0x080fe400030f0eff */
[----:B------:R-:W-:Y:S02]  /*3b00*/  LEA.HI.X.SX32 R30, R32, R187, 0x1, P5 ;  /* 0x000000bb201e7211 */ /* 0x000fe400028f0eff */
[C---:B------:R-:W-:Y:S01]  /*3b10*/  IADD3 R31, P5, PT, R34.reuse, R35, RZ ;  /* 0x00000023221f7210 */ /* 0x040fe20007fbe0ff */
[----:B------:R-:W-:Y:S01]  /*3b20*/  @P3 IMAD.MOV.U32 R35, RZ, RZ, R27 ;  /* 0x000000ffff233224 */ /* 0x000fe200078e001b */
[----:B------:R-:W-:Y:S02]  /*3b30*/  PLOP3.LUT P2, PT, PT, PT, UP2, 0x80, 0x8 ;  /* 0x000000000008781c */ /* 0x000fe40003f4f028 */
[----:B------:R-:W-:Y:S01]  /*3b40*/  LEA.HI.X.SX32 R32, R34, R187, 0x1, P5 ;  /* 0x000000bb22207211 */ /* 0x000fe200028f0eff */
[----:B------:R-:W-:Y:S01]  /*3b50*/  @P3 IMAD.MOV.U32 R34, RZ, RZ, R25 ;  /* 0x000000ffff223224 */ /* 0x000fe200078e0019 */
[----:B------:R-:W-:-:S02]  /*3b60*/  ISETP.LT.AND P2, PT, R80, UR31, P2 ;  /* 0x0000001f50007c0c */ /* 0x000fc40009741270 */
[----:B------:R-:W-:Y:S02]  /*3b70*/  PLOP3.LUT P1, PT, PT, PT, UP2, 0x80, 0x8 ;  /* 0x000000000008781c */ /* 0x000fe40003f2f028 */
[----:B------:R0:W4:Y:S02]  /*3b80*/  @P3 LDG.E.U8 R127, desc[UR26][R34.64] ;  /* 0x0000001a227f3981 */ /* 0x000124000c1e1100 */
[----:B------:R-:W-:Y:S02]  /*3b90*/  ISETP.LT.AND P1, PT, R78, UR31, P1 ;  /* 0x0000001f4e007c0c */ /* 0x000fe40008f21270 */
[----:B------:R-:W-:-:S05]  /*3ba0*/  PRMT R193, RZ, 0x7610, R193 ;  /* 0x00007610ffc17816 */ /* 0x000fca00000000c1 */
[----:B0-----:R-:W-:Y:S02]  /*3bb0*/  @P2 IMAD.MOV.U32 R34, RZ, RZ, R26 ;  /* 0x000000ffff222224 */ /* 0x001fe400078e001a */
[----:B------:R-:W-:Y:S01]  /*3bc0*/  @P2 IMAD.MOV.U32 R35, RZ, RZ, R29 ;  /* 0x000000ffff232224 */ /* 0x000fe200078e001d */
[----:B------:R-:W-:-:S04]  /*3bd0*/  PRMT R191, RZ, 0x7610, R191 ;  /* 0x00007610ffbf7816 */ /* 0x000fc800000000bf */
[----:B------:R0:W4:Y:S02]  /*3be0*/  @P2 LDG.E.U8 R193, desc[UR26][R34.64] ;  /* 0x0000001a22c12981 */ /* 0x000124000c1e1100 */
[----:B0-----:R-:W-:Y:S02]  /*3bf0*/  @P1 IMAD.MOV.U32 R34, RZ, RZ, R28 ;  /* 0x000000ffff221224 */ /* 0x001fe400078e001c */
[----:B------:R-:W-:-:S05]  /*3c00*/  @P1 IMAD.MOV.U32 R35, RZ, RZ, R30 ;  /* 0x000000ffff231224 */ /* 0x000fca00078e001e */
[----:B------:R0:W4:Y:S01]  /*3c10*/  @P1 LDG.E.U8 R191, desc[UR26][R34.64] ;  /* 0x0000001a22bf1981 */ /* 0x000122000c1e1100 */
[----:B------:R-:W-:Y:S02]  /*3c20*/  ISETP.GE.AND P1, PT, R225, RZ, PT ;  /* 0x000000ffe100720c */ /* 0x000fe40003f26270 */
[----:B------:R-:W-:Y:S02]  /*3c30*/  ISETP.GE.AND P2, PT, R165, RZ, PT ;  /* 0x000000ffa500720c */ /* 0x000fe40003f46270 */
[----:B------:R-:W-:Y:S02]  /*3c40*/  ISETP.GE.AND P3, PT, R226, RZ, PT ;  /* 0x000000ffe200720c */ /* 0x000fe40003f66270 */
[----:B------:R-:W-:-:S07]  /*3c50*/  PLOP3.LUT P0, PT, PT, PT, UP2, 0x80, 0x8 ;  /* 0x000000000008781c */ /* 0x000fce0003f0f028 */
[----:B------:R-:W-:Y:S01]  /*3c60*/  @!P1 IMAD.MOV R77, RZ, RZ, -R77 ;  /* 0x000000ffff4d9224 */ /* 0x000fe200078e0a4d */
[----:B------:R-:W-:Y:S01]  /*3c70*/  ISETP.GE.AND P1, PT, R220, RZ, PT ;  /* 0x000000ffdc00720c */ /* 0x000fe20003f26270 */
[----:B------:R-:W-:Y:S01]  /*3c80*/  @!P2 IMAD.MOV R207, RZ, RZ, -R207 ;  /* 0x000000ffffcfa224 */ /* 0x000fe200078e0acf */
[----:B------:R-:W-:Y:S01]  /*3c90*/  ISETP.GE.AND P2, PT, R222, RZ, PT ;  /* 0x000000ffde00720c */ /* 0x000fe20003f46270 */
[----:B------:R-:W-:Y:S01]  /*3ca0*/  @!P3 IMAD.MOV R75, RZ, RZ, -R75 ;  /* 0x000000ffff4bb224 */ /* 0x000fe200078e0a4b */
[----:B------:R-:W-:Y:S02]  /*3cb0*/  ISETP.GE.AND P3, PT, R221, RZ, PT ;  /* 0x000000ffdd00720c */ /* 0x000fe40003f66270 */
[----:B------:R-:W-:Y:S02]  /*3cc0*/  ISETP.LT.AND P0, PT, R52, UR31, P0 ;  /* 0x0000001f34007c0c */ /* 0x000fe40008701270 */
[----:B------:R-:W-:-:S05]  /*3cd0*/  ISETP.GE.AND P5, PT, R224, RZ, PT ;  /* 0x000000ffe000720c */ /* 0x000fca0003fa6270 */
[----:B------:R-:W-:Y:S01]  /*3ce0*/  @!P1 IMAD.MOV R199, RZ, RZ, -R199 ;  /* 0x000000ffffc79224 */ /* 0x000fe200078e0ac7 */
[----:B------:R-:W-:Y:S01]  /*3cf0*/  ISETP.GE.AND P1, PT, R215, RZ, PT ;  /* 0x000000ffd700720c */ /* 0x000fe20003f26270 */
[----:B------:R-:W-:Y:S01]  /*3d00*/  @!P2 IMAD.MOV R203, RZ, RZ, -R203 ;  /* 0x000000ffffcba224 */ /* 0x000fe200078e0acb */
[----:B------:R-:W-:Y:S01]  /*3d10*/  ISETP.GE.AND P2, PT, R217, RZ, PT ;  /* 0x000000ffd900720c */ /* 0x000fe20003f46270 */
[----:B------:R-:W-:Y:S01]  /*3d20*/  @!P3 IMAD.MOV R201, RZ, RZ, -R201 ;  /* 0x000000ffffc9b224 */ /* 0x000fe200078e0ac9 */
[----:B------:R-:W-:Y:S01]  /*3d30*/  ISETP.GE.AND P3, PT, R216, RZ, PT ;  /* 0x000000ffd800720c */ /* 0x000fe20003f66270 */
[----:B0-----:R-:W-:Y:S01]  /*3d40*/  @P0 IMAD.MOV.U32 R34, RZ, RZ, R31 ;  /* 0x000000ffff220224 */ /* 0x001fe200078e001f */
[----:B------:R-:W-:Y:S01]  /*3d50*/  PRMT R187, RZ, 0x7610, R187 ;  /* 0x00007610ffbb7816 */ /* 0x000fe200000000bb */
[----:B------:R-:W-:Y:S02]  /*3d60*/  @P0 IMAD.MOV.U32 R35, RZ, RZ, R32 ;  /* 0x000000ffff230224 */ /* 0x000fe400078e0020 */
[----:B------:R-:W-:Y:S01]  /*3d70*/  @!P5 IMAD.MOV R79, RZ, RZ, -R79 ;  /* 0x000000ffff4fd224 */ /* 0x000fe200078e0a4f */
[----:B------:R-:W-:-:S02]  /*3d80*/  ISETP.GE.AND P5, PT, R219, RZ, PT ;  /* 0x000000ffdb00720c */ /* 0x000fc40003fa6270 */
[----:B------:R0:W4:Y:S01]  /*3d90*/  @P0 LDG.E.U8 R187, desc[UR26][R34.64] ;  /* 0x0000001a22bb0981 */ /* 0x000122000c1e1100 */
[----:B------:R-:W-:Y:S01]  /*3da0*/  ISETP.GE.AND P0, PT, R223, RZ, PT ;  /* 0x000000ffdf00720c */ /* 0x000fe20003f06270 */
[----:B------:R-:W-:Y:S01]  /*3db0*/  @!P1 IMAD.MOV R159, RZ, RZ, -R159 ;  /* 0x000000ffff9f9224 */ /* 0x000fe200078e0a9f */
[----:B------:R-:W-:Y:S01]  /*3dc0*/  ISETP.GE.AND P1, PT, R72, RZ, PT ;  /* 0x000000ff4800720c */ /* 0x000fe20003f26270 */
[----:B------:R-:W-:Y:S01]  /*3dd0*/  @!P2 IMAD.MOV R189, RZ, RZ, -R189 ;  /* 0x000000ffffbda224 */ /* 0x000fe200078e0abd */
[----:B------:R-:W-:Y:S01]  /*3de0*/  ISETP.GE.AND P2, PT, R76, RZ, PT ;  /* 0x000000ff4c00720c */ /* 0x000fe20003f46270 */
[----:B------:R-:W-:Y:S01]  /*3df0*/  @!P3 IMAD.MOV R161, RZ, RZ, -R161 ;  /* 0x000000ffffa1b224 */ /* 0x000fe200078e0aa1 */
[----:B------:R-:W-:-:S04]  /*3e00*/  ISETP.GE.AND P3, PT, R74, RZ, PT ;  /* 0x000000ff4a00720c */ /* 0x000fc80003f66270 */
[----:B------:R-:W-:Y:S01]  /*3e10*/  @!P5 IMAD.MOV R197, RZ, RZ, -R197 ;  /* 0x000000ffffc5d224 */ /* 0x000fe200078e0ac5 */
[----:B------:R-:W-:Y:S02]  /*3e20*/  ISETP.GE.AND P5, PT, R214, RZ, PT ;  /* 0x000000ffd600720c */ /* 0x000fe40003fa6270 */
[----:B------:R-:W-:Y:S01]  /*3e30*/  @!P0 IMAD.MOV R205, RZ, RZ, -R205 ;  /* 0x000000ffffcd8224 */ /* 0x000fe200078e0acd */
        /* <DEDUP_REMOVED lines=46> */
[----:B------:R-:W-:Y:S01]  /*4120*/  ISETP.GE.AND P3, PT, R237, RZ, PT ;  /* 0x000000ffed00720c */ /* 0x000fe20003f66270 */
[----:B0-----:R-:W-:-:S03]  /*4130*/  IMAD.MOV.U32 R35, RZ, RZ, R47 ;  /* 0x000000ffff237224 */ /* 0x001fc600078e002f */
        /* <DEDUP_REMOVED lines=39> */
[----:B------:R-:W-:-:S02]  /*43b0*/  SHF.R.S32.HI R52, RZ, 0x7, R54 ;  /* 0x00000007ff347819 */ /* 0x000fc40000011436 */
[----:B------:R-:W-:Y:S02]  /*43c0*/  ISETP.GE.AND P3, PT, R180, RZ, PT ;  /* 0x000000ffb400720c */ /* 0x000fe40003f66270 */
[----:B------:R-:W-:Y:S01]  /*43d0*/  SGXT R34, R52, 0x1 ;  /* 0x000000013422781a */ /* 0x000fe20000000200 */
[----:B------:R-:W-:-:S04]  /*43e0*/  @!UP1 UIADD3 UR4, UPT, UPT, -UR7, 0x100000, URZ ;  /* 0x0010000007049890 */ /* 0x000fc8000fffe1ff */
[----:B------:R-:W-:Y:S02]  /*43f0*/  @!UP1 USHF.L.U32 UR5, UR4, 0xb, URZ ;  /* 0x0000000b04059899 */ /* 0x000fe400080006ff */
[----:B------:R-:W-:Y:S01]  /*4400*/  @!UP1 USHF.L.U32 UR4, UR4, 0x1, URZ ;  /* 0x0000000104049899 */ /* 0x000fe200080006ff */
[----:B------:R-:W-:Y:S01]  /*4410*/  @!P0 IMAD.MOV R63, RZ, RZ, -R63 ;  /* 0x000000ffff3f8224 */ /* 0x000fe200078e0a3f */
[----:B------:R-:W-:Y:S01]  /*4420*/  PLOP3.LUT P0, PT, PT, PT, UP2, 0x80, 0x8 ;  /* 0x000000000008781c */ /* 0x000fe20003f0f028 */
[----:B------:R-:W-:Y:S01]  /*4430*/  @!P5 IMAD.MOV R73, RZ, RZ, -R73 ;  /* 0x000000ffff49d224 */ /* 0x000fe200078e0a49 */
[----:B------:R-:W-:Y:S01]  /*4440*/  LOP3.LUT R34, R34, 0x90, RZ, 0xc0, !PT ;  /* 0x0000009022227812 */ /* 0x000fe200078ec0ff */
[----:B------:R-:W-:Y:S01]  /*4450*/  @!P1 IMAD.MOV R97, RZ, RZ, -R97 ;  /* 0x000000ffff619224 */ /* 0x000fe200078e0a61 */
[----:B------:R-:W-:Y:S02]  /*4460*/  ISETP.NE.AND P5, PT, R33, RZ, PT ;  /* 0x000000ff2100720c */ /* 0x000fe40003fa5270 */
[----:B------:R-:W-:-:S02]  /*4470*/  LOP3.LUT R126, RZ, R33, RZ, 0x33, !PT ;  /* 0x00000021ff7e7212 */ /* 0x000fc400078e33ff */
[----:B------:R-:W-:Y:S01]  /*4480*/  ISETP.GE.AND P1, PT, R177, RZ, PT ;  /* 0x000000ffb100720c */ /* 0x000fe20003f26270 */
[----:B------:R-:W-:Y:S01]  /*4490*/  VOTEU.ALL UP2, P4 ;  /* 0x0000000000ff7886 */ /* 0x000fe20002040000 */
[----:B------:R-:W-:Y:S01]  /*44a0*/  ISETP.LT.AND P0, PT, R45, UR31, P0 ;  /* 0x0000001f2d007c0c */ /* 0x000fe20008701270 */
[----:B------:R-:W-:Y:S01]  /*44b0*/  @!P2 IMAD.MOV R95, RZ, RZ, -R95 ;  /* 0x000000ffff5fa224 */ /* 0x000fe200078e0a5f */
[----:B------:R-:W-:Y:S01]  /*44c0*/  LOP3.LUT R33, R34, 0x7f, R54, 0x78, !PT ;  /* 0x0000007f22217812 */ /* 0x000fe200078e7836 */
[----:B------:R-:W-:Y:S01]  /*44d0*/  @!P3 IMAD.MOV R99, RZ, RZ, -R99 ;  /* 0x000000ffff63b224 */ /* 0x000fe200078e0a63 */
[----:B------:R-:W-:Y:S01]  /*44e0*/  ISETP.GE.AND P6, PT, R210, RZ, PT ;  /* 0x000000ffd200720c */ /* 0x000fe20003fc6270 */
[----:B------:R0:W1:Y:S01]  /*44f0*/  @!UP2 SYNCS.EXCH.64 URZ, [UR12+0xa008], UR4 ;  /* 0x00a008040cffa5b2 */ /* 0x0000620008000100 */
[----:B------:R-:W-:Y:S02]  /*4500*/  ISETP.GE.AND P2, PT, R179, RZ, PT ;  /* 0x000000ffb300720c */ /* 0x000fe40003f46270 */
[----:B------:R-:W-:-:S02]  /*4510*/  SEL R45, R126, R207, !P5 ;  /* 0x000000cf7e2d7207 */ /* 0x000fc40006800000 */
[----:B------:R-:W-:Y:S01]  /*4520*/  ISETP.GE.AND P3, PT, R178, RZ, PT ;  /* 0x000000ffb200720c */ /* 0x000fe20003f66270 */
[----:B--2---:R2:W-:Y:S01]  /*4530*/  STS.U8 [R33+UR12+0x8000], R40 ;  /* 0x0080002821007988 */ /* 0x0045e2000800000c */
[C---:B------:R-:W-:Y:S02]  /*4540*/  SEL R152, R126.reuse, R35, !P5 ;  /* 0x000000237e987207 */ /* 0x040fe40006800000 */
[C---:B------:R-:W-:Y:S02]  /*4550*/  SEL R35, R126.reuse, R67, !P5 ;  /* 0x000000437e237207 */ /* 0x040fe40006800000 */
[C---:B------:R-:W-:Y:S02]  /*4560*/  SEL R75, R126.reuse, R75, !P5 ;  /* 0x0000004b7e4b7207 */ /* 0x040fe40006800000 */
[C---:B------:R-:W-:Y:S01]  /*4570*/  SEL R77, R126.reuse, R77, !P5 ;  /* 0x0000004d7e4d7207 */ /* 0x040fe20006800000 */
[----:B--2---:R-:W-:Y:S01]  /*4580*/  IMAD R40, R45, UR6, RZ ;  /* 0x000000062d287c24 */ /* 0x004fe2000f8e02ff */
[----:B---3--:R2:W-:Y:S01]  /*4590*/  STS.U8 [R33+UR12+0x8200], R42 ;  /* 0x0082002a21007988 */ /* 0x0085e2000800000c */
[----:B------:R-:W-:Y:S01]  /*45a0*/  @!P1 IMAD.MOV R103, RZ, RZ, -R103 ;  /* 0x000000ffff679224 */ /* 0x000fe200078e0a67 */
[----:B------:R-:W-:Y:S01]  /*45b0*/  LOP3.LUT R34, R33, 0x20, RZ, 0x3c, !PT ;  /* 0x0000002021227812 */ /* 0x000fe200078e3cff */
[----:B------:R-:W-:Y:S01]  /*45c0*/  IMAD R128, R35, UR6, RZ ;  /* 0x0000000623807c24 */ /* 0x000fe2000f8e02ff */
[----:B-----5:R3:W-:Y:S01]  /*45d0*/  STS.U8 [R33+UR12+0x8400], R44 ;  /* 0x0084002c21007988 */ /* 0x0207e2000800000c */
[----:B------:R-:W-:-:S02]  /*45e0*/  SEL R79, R126, R79, !P5 ;  /* 0x0000004f7e4f7207 */ /* 0x000fc40006800000 */
[C---:B------:R-:W-:Y:S02]  /*45f0*/  SEL R70, R126.reuse, R205, !P5 ;  /* 0x000000cd7e467207 */ /* 0x040fe40006800000 */
[C---:B------:R-:W-:Y:S01]  /*4600*/  SEL R47, R126.reuse, R203, !P5 ;  /* 0x000000cb7e2f7207 */ /* 0x040fe20006800000 */
[----:B--2---:R-:W-:Y:S01]  /*4610*/  IMAD R42, R75, UR6, RZ ;  /* 0x000000064b2a7c24 */ /* 0x004fe2000f8e02ff */
[C---:B------:R-:W-:Y:S02]  /*4620*/  SEL R52, R126.reuse, R201, !P5 ;  /* 0x000000c97e347207 */ /* 0x040fe40006800000 */
[----:B------:R-:W-:Y:S01]  /*4630*/  SEL R54, R126, R199, !P5 ;  /* 0x000000c77e367207 */ /* 0x000fe20006800000 */
[----:B---3--:R-:W-:Y:S01]  /*4640*/  IMAD R44, R77, UR6, RZ ;  /* 0x000000064d2c7c24 */ /* 0x008fe2000f8e02ff */
[----:B------:R-:W-:Y:S01]  /*4650*/  IADD3 R35, P1, PT, R40, R139, RZ ;  /* 0x0000008b28237210 */ /* 0x000fe20007f3e0ff */
[----:B------:R-:W-:Y:S01]  /*4660*/  @!P6 IMAD.MOV R71, RZ, RZ, -R71 ;  /* 0x000000ffff47e224 */ /* 0x000fe200078e0a47 */
[----:B------:R2:W-:Y:S01]  /*4670*/  STS.U8 [R33+UR12+0x8600], R46 ;  /* 0x0086002e21007988 */ /* 0x0005e2000800000c */
[----:B------:R-:W-:Y:S01]  /*4680*/  @!P2 IMAD.MOV R101, RZ, RZ, -R101 ;  /* 0x000000ffff65a224 */ /* 0x000fe200078e0a65 */
[C---:B------:R-:W-:Y:S01]  /*4690*/  SEL R56, R126.reuse, R197, !P5 ;  /* 0x000000c57e387207 */ /* 0x040fe20006800000 */
[----:B------:R-:W-:Y:S01]  /*46a0*/  @!P3 IMAD.MOV R105, RZ, RZ, -R105 ;  /* 0x000000ffff69b224 */ /* 0x000fe200078e0a69 */
[----:B------:R3:W-:Y:S01]  /*46b0*/  STS.U8 [R33+UR12+0x8800], R36 ;  /* 0x0088002421007988 */ /* 0x0007e2000800000c */
[----:B------:R-:W-:Y:S01]  /*46c0*/  SEL R58, R126, R195, !P5 ;  /* 0x000000c37e3a7207 */ /* 0x000fe20006800000 */
[----:B------:R-:W-:-:S02]  /*46d0*/  IMAD R70, R70, UR6, RZ ;  /* 0x0000000646467c24 */ /* 0x000fc4000f8e02ff */
[----:B------:R5:W-:Y:S01]  /*46e0*/  STS.U8 [R33+UR12+0x8a00], R38 ;  /* 0x008a002621007988 */ /* 0x000be2000800000c */
[C---:B------:R-:W-:Y:S01]  /*46f0*/  SEL R60, R126.reuse, R189, !P5 ;  /* 0x000000bd7e3c7207 */ /* 0x040fe20006800000 */
[----:B--2---:R-:W-:Y:S02]  /*4700*/  IMAD R46, R79, UR6, RZ ;  /* 0x000000064f2e7c24 */ /* 0x004fe4000f8e02ff */
[----:B------:R2:W-:Y:S01]  /*4710*/  STS.U8 [R33+UR12+0x8c00], R50 ;  /* 0x008c003221007988 */ /* 0x0005e2000800000c */
[----:B------:R-:W-:Y:S01]  /*4720*/  SEL R62, R126, R161, !P5 ;  /* 0x000000a17e3e7207 */ /* 0x000fe20006800000 */
[----:B------:R-:W-:Y:S01]  /*4730*/  IMAD R52, R52, UR6, RZ ;  /* 0x0000000634347c24 */ /* 0x000fe2000f8e02ff */
[----:B---3--:R-:W-:Y:S01]  /*4740*/  LEA.HI.X.SX32 R36, R40, R163, 0x1, P1 ;  /* 0x000000a328247211 */ /* 0x008fe200008f0eff */
[----:B----4-:R-:W-:Y:S01]  /*4750*/  STS.U8 [R33+UR12+0x8e00], R48 ;  /* 0x008e003021007988 */ /* 0x010fe2000800000c */
[----:B------:R-:W-:Y:S01]  /*4760*/  SEL R64, R126, R159, !P5 ;  /* 0x0000009f7e407207 */ /* 0x000fe20006800000 */
[----:B------:R-:W-:Y:S01]  /*4770*/  IMAD R54, R54, UR6, RZ ;  /* 0x0000000636367c24 */ /* 0x000fe2000f8e02ff */
[----:B-----5:R-:W-:Y:S01]  /*4780*/  IADD3 R38, P1, PT, R44, R139, RZ ;  /* 0x0000008b2c267210 */ /* 0x020fe20007f3e0ff */
[----:B------:R3:W-:Y:S01]  /*4790*/  STS.U8 [R34+UR12+0x8100], R37 ;  /* 0x0081002522007988 */ /* 0x0007e2000800000c */
[----:B--2---:R-:W-:Y:S01]  /*47a0*/  IMAD R50, R47, UR6, RZ ;  /* 0x000000062f327c24 */ /* 0x004fe2000f8e02ff */
[----:B------:R-:W-:-:S02]  /*47b0*/  SEL R66, R126, R157, !P5 ;  /* 0x0000009d7e427207 */ /* 0x000fc40006800000 */
[----:B------:R2:W-:Y:S01]  /*47c0*/  STS.U8 [R34+UR12+0x8500], R39 ;  /* 0x0085002722007988 */ /* 0x0005e2000800000c */
[C---:B------:R-:W-:Y:S02]  /*47d0*/  SEL R68, R126.reuse, R155, !P5 ;  /* 0x0000009b7e447207 */ /* 0x040fe40006800000 */
[----:B------:R-:W-:Y:S02]  /*47e0*/  SEL R72, R126, R153, !P5 ;  /* 0x000000997e487207 */ /* 0x000fe40006800000 */
[----:B---3--:R-:W-:Y:S01]  /*47f0*/  IADD3 R37, P6, PT, R42, R139, RZ ;  /* 0x0000008b2a257210 */ /* 0x008fe20007fde0ff */
[----:B------:R3:W-:Y:S01]  /*4800*/  STS.U8 [R34+UR12+0x8900], R41 ;  /* 0x0089002922007988 */ /* 0x0007e2000800000c */
[C---:B------:R-:W-:Y:S02]  /*4810*/  SEL R74, R126.reuse, R151, !P5 ;  /* 0x000000977e4a7207 */ /* 0x040fe40006800000 */
[C---:B------:R-:W-:Y:S01]  /*4820*/  SEL R76, R126.reuse, R149, !P5 ;  /* 0x000000957e4c7207 */ /* 0x040fe20006800000 */
[----:B------:R4:W-:Y:S01]  /*4830*/  STS.U8 [R34+UR12+0x8d00], R43 ;  /* 0x008d002b22007988 */ /* 0x0009e2000800000c */
[----:B------:R-:W-:-:S02]  /*4840*/  SEL R78, R126, R147, !P5 ;  /* 0x000000937e4e7207 */ /* 0x000fc40006800000 */
[C---:B------:R-:W-:Y:S02]  /*4850*/  SEL R80, R126.reuse, R145, !P5 ;  /* 0x000000917e507207 */ /* 0x040fe40006800000 */
[C---:B------:R-:W-:Y:S02]  /*4860*/  SEL R82, R126.reuse, R143, !P5 ;  /* 0x0000008f7e527207 */ /* 0x040fe40006800000 */
[C---:B------:R-:W-:Y:S02]  /*4870*/  SEL R84, R126.reuse, R141, !P5 ;  /* 0x0000008d7e547207 */ /* 0x040fe40006800000 */
[C---:B------:R-:W-:Y:S02]  /*4880*/  SEL R86, R126.reuse, R137, !P5 ;  /* 0x000000897e567207 */ /* 0x040fe40006800000 */
[C---:B------:R-:W-:Y:S02]  /*4890*/  SEL R88, R126.reuse, R135, !P5 ;  /* 0x000000877e587207 */ /* 0x040fe40006800000 */
        /* <DEDUP_REMOVED lines=36> */
[----:B------:R-:W-:Y:S01]  /*4ae0*/  SEL R186, R126, R103, !P5 ;  /* 0x000000677eba7207 */ /* 0x000fe20006800000 */
[----:B------:R-:W-:Y:S01]  /*4af0*/  IMAD R56, R56, UR6, RZ ;  /* 0x0000000638387c24 */ /* 0x000fe2000f8e02ff */
[----:B------:R-:W-:Y:S01]  /*4b00*/  SEL R126, R126, R105, !P5 ;  /* 0x000000697e7e7207 */ /* 0x000fe20006800000 */
[----:B------:R-:W-:Y:S01]  /*4b10*/  IMAD R58, R58, UR6, RZ ;  /* 0x000000063a3a7c24 */ /* 0x000fe2000f8e02ff */
[-C--:B------:R-:W-:Y:S01]  /*4b20*/  LEA.HI.X.SX32 R42, R42, R163.reuse, 0x1, P6 ;  /* 0x000000a32a2a7211 */ /* 0x080fe200030f0eff */
[----:B------:R-:W-:Y:S01]  /*4b30*/  IMAD R60, R60, UR6, RZ ;  /* 0x000000063c3c7c24 */ /* 0x000fe2000f8e02ff */
[----:B------:R-:W-:Y:S01]  /*4b40*/  LEA.HI.X.SX32 R44, R44, R163, 0x1, P1 ;  /* 0x000000a32c2c7211 */ /* 0x000fe200008f0eff */
[----:B------:R-:W-:Y:S01]  /*4b50*/  IMAD R62, R62, UR6, RZ ;  /* 0x000000063e3e7c24 */ /* 0x000fe2000f8e02ff */
[-C--:B--2---:R-:W-:Y:S01]  /*4b60*/  IADD3 R39, P2, PT, R46, R139.reuse, RZ ;  /* 0x0000008b2e277210 */ /* 0x084fe20007f5e0ff */
[----:B------:R-:W-:Y:S01]  /*4b70*/  IMAD R64, R64, UR6, RZ ;  /* 0x0000000640407c24 */ /* 0x000fe2000f8e02ff */
[----:B------:R-:W-:-:S02]  /*4b80*/  IADD3 R40, P3, PT, R70, R139, RZ ;  /* 0x0000008b46287210 */ /* 0x000fc40007f7e0ff */
[-C--:B---3--:R-:W-:Y:S02]  /*4b90*/  IADD3 R41, P5, PT, R50, R139.reuse, RZ ;  /* 0x0000008b32297210 */ /* 0x088fe40007fbe0ff */
[-C--:B----4-:R-:W-:Y:S02]  /*4ba0*/  IADD3 R43, P6, PT, R52, R139.reuse, RZ ;  /* 0x0000008b342b7210 */ /* 0x090fe40007fde0ff */
[----:B------:R-:W-:Y:S01]  /*4bb0*/  IADD3 R45, P1, PT, R54, R139, RZ ;  /* 0x0000008b362d7210 */ /* 0x000fe20007f3e0ff */
[----:B------:R-:W-:Y:S01]  /*4bc0*/  IMAD R66, R66, UR6, RZ ;  /* 0x0000000642427c24 */ /* 0x000fe2000f8e02ff */
[-C--:B------:R-:W-:Y:S01]  /*4bd0*/  LEA.HI.X.SX32 R46, R46, R163.reuse, 0x1, P2 ;  /* 0x000000a32e2e7211 */ /* 0x080fe200010f0eff */
[----:B------:R-:W-:Y:S01]  /*4be0*/  IMAD R68, R68, UR6, RZ ;  /* 0x0000000644447c24 */ /* 0x000fe2000f8e02ff */
[-C--:B------:R-:W-:Y:S01]  /*4bf0*/  LEA.HI.X.SX32 R48, R70, R163.reuse, 0x1, P3 ;  /* 0x000000a346307211 */ /* 0x080fe200018f0eff */
[----:B------:R-:W-:Y:S01]  /*4c00*/  IMAD R72, R72, UR6, RZ ;  /* 0x0000000648487c24 */ /* 0x000fe2000f8e02ff */
[-C--:B------:R-:W-:Y:S01]  /*4c10*/  LEA.HI.X.SX32 R50, R50, R163.reuse, 0x1, P5 ;  /* 0x000000a332327211 */ /* 0x080fe200028f0eff */
[----:B------:R-:W-:Y:S01]  /*4c20*/  IMAD R74, R74, UR6, RZ ;  /* 0x000000064a4a7c24 */ /* 0x000fe2000f8e02ff */
[----:B------:R-:W-:-:S02]  /*4c30*/  LEA.HI.X.SX32 R52, R52, R163, 0x1, P6 ;  /* 0x000000a334347211 */ /* 0x000fc400030f0eff */
[----:B------:R-:W-:Y:S02]  /*4c40*/  LEA.HI.X.SX32 R54, R54, R163, 0x1, P1 ;  /* 0x000000a336367211 */ /* 0x000fe400008f0eff */
[-C--:B------:R-:W-:Y:S02]  /*4c50*/  IADD3 R47, P2, PT, R56, R139.reuse, RZ ;  /* 0x0000008b382f7210 */ /* 0x080fe40007f5e0ff */
[-C--:B------:R-:W-:Y:S02]  /*4c60*/  IADD3 R49, P3, PT, R58, R139.reuse, RZ ;  /* 0x0000008b3a317210 */ /* 0x080fe40007f7e0ff */
[-C--:B------:R-:W-:Y:S02]  /*4c70*/  IADD3 R51, P5, PT, R60, R139.reuse, RZ ;  /* 0x0000008b3c337210 */ /* 0x080fe40007fbe0ff */
[-C--:B------:R-:W-:Y:S02]  /*4c80*/  IADD3 R53, P6, PT, R62, R139.reuse, RZ ;  /* 0x0000008b3e357210 */ /* 0x080fe40007fde0ff */
        /* <DEDUP_REMOVED lines=96> */
[----:B------:R-:W-:-:S02]  /*5290*/  LEA.HI.X.SX32 R133, R146, R163, 0x1, P5 ;  /* 0x000000a392857211 */ /* 0x000fc400028f0eff */
[-C--:B------:R-:W-:Y:S02]  /*52a0*/  LEA.HI.X.SX32 R135, R150, R163.reuse, 0x1, P6 ;  /* 0x000000a396877211 */ /* 0x080fe400030f0eff */
[----:B------:R-:W-:Y:S02]  /*52b0*/  LEA.HI.X.SX32 R137, R152, R163, 0x1, P1 ;  /* 0x000000a398897211 */ /* 0x000fe400008f0eff */
[-C--:B------:R-:W-:Y:S02]  /*52c0*/  IADD3 R142, P2, PT, R192, R139.reuse, RZ ;  /* 0x0000008bc08e7210 */ /* 0x080fe40007f5e0ff */
[-C--:B------:R-:W-:Y:S02]  /*52d0*/  IADD3 R144, P3, PT, R164, R139.reuse, RZ ;  /* 0x0000008ba4907210 */ /* 0x080fe40007f7e0ff */
[-C--:B------:R-:W-:Y:S02]  /*52e0*/  IADD3 R146, P5, PT, R160, R139.reuse, RZ ;  /* 0x0000008ba0927210 */ /* 0x080fe40007fbe0ff */
[----:B------:R-:W-:-:S02]  /*52f0*/  IADD3 R150, P6, PT, R158, R139, RZ ;  /* 0x0000008b9e967210 */ /* 0x000fc40007fde0ff */
[----:B------:R-:W-:Y:S01]  /*5300*/  IADD3 R152, P1, PT, R154, R139, RZ ;  /* 0x0000008b9a987210 */ /* 0x000fe20007f3e0ff */
[----:B------:R-:W-:Y:S01]  /*5310*/  IMAD R132, R132, UR6, RZ ;  /* 0x0000000684847c24 */ /* 0x000fe2000f8e02ff */
[-C--:B------:R-:W-:Y:S01]  /*5320*/  LEA.HI.X.SX32 R141, R192, R163.reuse, 0x1, P2 ;  /* 0x000000a3c08d7211 */ /* 0x080fe200010f0eff */
[----:B------:R-:W-:Y:S01]  /*5330*/  IMAD R116, R116, UR6, RZ ;  /* 0x0000000674747c24 */ /* 0x000fe2000f8e02ff */
[-C--:B------:R-:W-:Y:S01]  /*5340*/  LEA.HI.X.SX32 R143, R164, R163.reuse, 0x1, P3 ;  /* 0x000000a3a48f7211 */ /* 0x080fe200018f0eff */
[----:B------:R-:W-:Y:S01]  /*5350*/  IMAD R114, R114, UR6, RZ ;  /* 0x0000000672727c24 */ /* 0x000fe2000f8e02ff */
[-C--:B------:R-:W-:Y:S02]  /*5360*/  LEA.HI.X.SX32 R145, R160, R163.reuse, 0x1, P5 ;  /* 0x000000a3a0917211 */ /* 0x080fe400028f0eff */
[-C--:B------:R-:W-:Y:S02]  /*5370*/  LEA.HI.X.SX32 R149, R158, R163.reuse, 0x1, P6 ;  /* 0x000000a39e957211 */ /* 0x080fe400030f0eff */
[----:B------:R-:W-:-:S02]  /*5380*/  LEA.HI.X.SX32 R151, R154, R163, 0x1, P1 ;  /* 0x000000a39a977211 */ /* 0x000fc400008f0eff */
        /* <DEDUP_REMOVED lines=26> */
[----:B------:R-:W-:Y:S01]  /*5530*/  LEA.HI.X.SX32 R120, R120, R163, 0x1, P3 ;  /* 0x000000a378787211 */ /* 0x000fe200018f0eff */
[----:B------:R-:W-:Y:S01]  /*5540*/  IMAD R126, R126, UR6, RZ ;  /* 0x000000067e7e7c24 */ /* 0x000fe2000f8e02ff */
[----:B------:R-:W-:-:S02]  /*5550*/  IADD3 R121, P1, PT, R148, R139, RZ ;  /* 0x0000008b94797210 */ /* 0x000fc40007f3e0ff */
[-C--:B------:R-:W-:Y:S02]  /*5560*/  IADD3 R122, P2, PT, R124, R139.reuse, RZ ;  /* 0x0000008b7c7a7210 */ /* 0x080fe40007f5e0ff */
[----:B------:R-:W-:Y:S02]  /*5570*/  IADD3 R132, P3, PT, R140, R139, RZ ;  /* 0x0000008b8c847210 */ /* 0x000fe40007f7e0ff */
[-C--:B------:R-:W-:Y:S02]  /*5580*/  LEA.HI.X.SX32 R123, R148, R163.reuse, 0x1, P1 ;  /* 0x000000a3947b7211 */ /* 0x080fe400008f0eff */
[-C--:B------:R-:W-:Y:S02]  /*5590*/  LEA.HI.X.SX32 R124, R124, R163.reuse, 0x1, P2 ;  /* 0x000000a37c7c7211 */ /* 0x080fe400010f0eff */
[----:B------:R-:W-:Y:S02]  /*55a0*/  LEA.HI.X.SX32 R131, R140, R163, 0x1, P3 ;  /* 0x000000a38c837211 */ /* 0x000fe400018f0eff */
[----:B------:R-:W-:-:S02]  /*55b0*/  IADD3 R140, P1, PT, R190, R139, RZ ;  /* 0x0000008bbe8c7210 */ /* 0x000fc40007f3e0ff */
[-C--:B------:R-:W-:Y:S02]  /*55c0*/  IADD3 R148, P2, PT, R188, R139.reuse, RZ ;  /* 0x0000008bbc947210 */ /* 0x080fe40007f5e0ff */
[-C--:B------:R-:W-:Y:S02]  /*55d0*/  IADD3 R156, P3, PT, R186, R139.reuse, RZ ;  /* 0x0000008bba9c7210 */ /* 0x080fe40007f7e0ff */
[----:B------:R-:W-:Y:S01]  /*55e0*/  IADD3 R164, P5, PT, R126, R139, RZ ;  /* 0x0000008b7ea47210 */ /* 0x000fe20007fbe0ff */
[----:B------:R2:W-:Y:S01]  /*55f0*/  STS.U8 [R34+UR12+0x8300], R127 ;  /* 0x0083007f22007988 */ /* 0x0005e2000800000c */
[-C--:B------:R-:W-:Y:S02]  /*5600*/  LEA.HI.X.SX32 R139, R190, R163.reuse, 0x1, P1 ;  /* 0x000000a3be8b7211 */ /* 0x080fe400008f0eff */
[-C--:B------:R-:W-:Y:S02]  /*5610*/  LEA.HI.X.SX32 R147, R188, R163.reuse, 0x1, P2 ;  /* 0x000000a3bc937211 */ /* 0x080fe400010f0eff */
[----:B------:R-:W-:-:S02]  /*5620*/  LEA.HI.X.SX32 R155, R186, R163, 0x1, P3 ;  /* 0x000000a3ba9b7211 */ /* 0x000fc400018f0eff */
[----:B------:R-:W-:Y:S01]  /*5630*/  LEA.HI.X.SX32 R163, R126, R163, 0x1, P5 ;  /* 0x000000a37ea37211 */ /* 0x000fe200028f0eff */
[----:B------:R-:W-:Y:S01]  /*5640*/  @P0 IMAD.MOV.U32 R126, RZ, RZ, R35 ;  /* 0x000000ffff7e0224 */ /* 0x000fe200078e0023 */
[----:B------:R-:W-:Y:S01]  /*5650*/  PRMT R189, RZ, 0x7610, R189 ;  /* 0x00007610ffbd7816 */ /* 0x000fe200000000bd */
[----:B--2---:R-:W-:Y:S01]  /*5660*/  @P0 IMAD.MOV.U32 R127, RZ, RZ, R36 ;  /* 0x000000ffff7f0224 */ /* 0x004fe200078e0024 */
[----:B------:R-:W-:-:S04]  /*5670*/  PRMT R188, RZ, 0x7610, R188 ;  /* 0x00007610ffbc7816 */ /* 0x000fc800000000bc */
[----:B------:R2:W3:Y:S02]  /*5680*/  @P0 LDG.E.U8 R189, desc[UR26][R126.64] ;  /* 0x0000001a7ebd0981 */ /* 0x0004e4000c1e1100 */
[----:B--2---:R-:W-:Y:S02]  /*5690*/  @P0 IMAD.MOV.U32 R126, RZ, RZ, R38 ;  /* 0x000000ffff7e0224 */ /* 0x004fe400078e0026 */
[----:B------:R-:W-:-:S05]  /*56a0*/  @P0 IMAD.MOV.U32 R127, RZ, RZ, R44 ;  /* 0x000000ffff7f0224 */ /* 0x000fca00078e002c */
[----:B------:R2:W4:Y:S01]  /*56b0*/  @P0 LDG.E.U8 R188, desc[UR26][R126.64] ;  /* 0x0000001a7ebc0981 */ /* 0x000522000c1e1100 */
[----:B------:R-:W-:-:S03]  /*56c0*/  PRMT R186, RZ, 0x7610, R186 ;  /* 0x00007610ffba7816 */ /* 0x000fc600000000ba */
[----:B------:R5:W-:Y:S01]  /*56d0*/  STS.U8 [R34+UR12+0x8f00], R187 ;  /* 0x008f00bb22007988 */ /* 0x000be2000800000c */
[----:B--2---:R-:W-:Y:S02]  /*56e0*/  @P0 IMAD.MOV.U32 R126, RZ, RZ, R40 ;  /* 0x000000ffff7e0224 */ /* 0x004fe400078e0028 */
[----:B------:R-:W-:Y:S01]  /*56f0*/  @P0 IMAD.MOV.U32 R127, RZ, RZ, R48 ;  /* 0x000000ffff7f0224 */ /* 0x000fe200078e0030 */
[----:B-----5:R-:W-:-:S04]  /*5700*/  PRMT R187, RZ, 0x7610, R187 ;  /* 0x00007610ffbb7816 */ /* 0x020fc800000000bb */
[----:B------:R2:W5:Y:S04]  /*5710*/  @P0 LDG.E.U8 R186, desc[UR26][R126.64] ;  /* 0x0000001a7eba0981 */ /* 0x000568000c1e1100 */
[----:B------:R-:W-:Y:S01]  /*5720*/  STS.U8 [R34+UR12+0x8700], R193 ;  /* 0x008700c122007988 */ /* 0x000fe2000800000c */
[----:B--2---:R-:W-:Y:S02]  /*5730*/  @P0 IMAD.MOV.U32 R126, RZ, RZ, R43 ;  /* 0x000000ffff7e0224 */ /* 0x004fe400078e002b */
[----:B------:R-:W-:Y:S01]  /*5740*/  @P0 IMAD.MOV.U32 R127, RZ, RZ, R52 ;  /* 0x000000ffff7f0224 */ /* 0x000fe200078e0034 */
[----:B------:R-:W-:Y:S04]  /*5750*/  STS.U8 [R34+UR12+0x8b00], R191 ;  /* 0x008b00bf22007988 */ /* 0x000fe8000800000c */
[----:B------:R2:W5:Y:S02]  /*5760*/  @P0 LDG.E.U8 R187, desc[UR26][R126.64] ;  /* 0x0000001a7ebb0981 */ /* 0x000564000c1e1100 */
[----:B--2---:R-:W-:-:S02]  /*5770*/  @P0 IMAD.MOV.U32 R126, RZ, RZ, R47 ;  /* 0x000000ffff7e0224 */ /* 0x004fc400078e002f */
[----:B------:R-:W-:Y:S01]  /*5780*/  @P0 IMAD.MOV.U32 R127, RZ, RZ, R56 ;  /* 0x000000ffff7f0224 */ /* 0x000fe200078e0038 */
[----:B---3--:R2:W-:Y:S02]  /*5790*/  STS.U8 [R33+UR12], R189 ;  /* 0x000000bd21007988 */ /* 0x0085e4000800000c */
[----:B--2---:R-:W-:-:S06]  /*57a0*/  PRMT R189, RZ, 0x7610, R189 ;  /* 0x00007610ffbd7816 */ /* 0x004fcc00000000bd */
[----:B------:R2:W3:Y:S04]  /*57b0*/  @P0 LDG.E.U8 R189, desc[UR26][R126.64] ;  /* 0x0000001a7ebd0981 */ /* 0x0004e8000c1e1100 */
[----:B----4-:R4:W-:Y:S01]  /*57c0*/  STS.U8 [R33+UR12+0x200], R188 ;  /* 0x000200bc21007988 */ /* 0x0109e2000800000c */
[----:B--2---:R-:W-:Y:S02]  /*57d0*/  @P0 IMAD.MOV.U32 R126, RZ, RZ, R51 ;  /* 0x000000ffff7e0224 */ /* 0x004fe400078e0033 */
[----:B------:R-:W-:Y:S01]  /*57e0*/  @P0 IMAD.MOV.U32 R127, RZ, RZ, R60 ;  /* 0x000000ffff7f0224 */ /* 0x000fe200078e003c */
[----:B----4-:R-:W-:-:S06]  /*57f0*/  PRMT R188, RZ, 0x7610, R188 ;  /* 0x00007610ffbc7816 */ /* 0x010fcc00000000bc */
[----:B------:R2:W4:Y:S04]  /*5800*/  @P0 LDG.E.U8 R188, desc[UR26][R126.64] ;  /* 0x0000001a7ebc0981 */ /* 0x000528000c1e1100 */
[----:B-----5:R5:W-:Y:S01]  /*5810*/  STS.U8 [R33+UR12+0x400], R186 ;  /* 0x000400ba21007988 */ /* 0x020be2000800000c */
[----:B--2---:R-:W-:Y:S02]  /*5820*/  @P0 IMAD.MOV.U32 R126, RZ, RZ, R55 ;  /* 0x000000ffff7e0224 */ /* 0x004fe400078e0037 */
[----:B------:R-:W-:Y:S01]  /*5830*/  @P0 IMAD.MOV.U32 R127, RZ, RZ, R64 ;  /* 0x000000ffff7f0224 */ /* 0x000fe200078e0040 */
[----:B-----5:R-:W-:Y:S01]  /*5840*/  PRMT R186, RZ, 0x7610, R186 ;  /* 0x00007610ffba7816 */ /* 0x020fe200000000ba */
[----:B------:R2:W-:Y:S05]  /*5850*/  STS.U8 [R33+UR12+0x600], R187 ;  /* 0x000600bb21007988 */ /* 0x0005ea000800000c */
[----:B------:R5:W4:Y:S01]  /*5860*/  @P0 LDG.E.U8 R186, desc[UR26][R126.64] ;  /* 0x0000001a7eba0981 */ /* 0x000b22000c1e1100 */
[----:B--2---:R-:W-:Y:S01]  /*5870*/  PRMT R187, RZ, 0x7610, R187 ;  /* 0x00007610ffbb7816 */ /* 0x004fe200000000bb */
[----:B-----5:R-:W-:-:S02]  /*5880*/  @P0 IMAD.MOV.U32 R126, RZ, RZ, R59 ;  /* 0x000000ffff7e0224 */ /* 0x020fc400078e003b */
[----:B------:R-:W-:-:S05]  /*5890*/  @P0 IMAD.MOV.U32 R127, RZ, RZ, R68 ;  /* 0x000000ffff7f0224 */ /* 0x000fca00078e0044 */
[----:B------:R2:W5:Y:S02]  /*58a0*/  @P0 LDG.E.U8 R187, desc[UR26][R126.64] ;  /* 0x0000001a7ebb0981 */ /* 0x000564000c1e1100 */
[----:B--2---:R-:W-:Y:S02]  /*58b0*/  @P0 IMAD.MOV.U32 R126, RZ, RZ, R63 ;  /* 0x000000ffff7e0224 */ /* 0x004fe400078e003f */
[----:B------:R-:W-:Y:S01]  /*58c0*/  @P0 IMAD.MOV.U32 R127, RZ, RZ, R72 ;  /* 0x000000ffff7f0224 */ /* 0x000fe200078e0048 */
[----:B---3--:R2:W-:Y:S02]  /*58d0*/  STS.U8 [R33+UR12+0x800], R189 ;  /* 0x000800bd21007988 */ /* 0x0085e4000800000c */
[----:B--2---:R-:W-:-:S06]  /*58e0*/  PRMT R189, RZ, 0x7610, R189 ;  /* 0x00007610ffbd7816 */ /* 0x004fcc00000000bd */
[----:B------:R2:W3:Y:S04]  /*58f0*/  @P0 LDG.E.U8 R189, desc[UR26][R126.64] ;  /* 0x0000001a7ebd0981 */ /* 0x0004e8000c1e1100 */
[----:B----4-:R4:W-:Y:S01]  /*5900*/  STS.U8 [R33+UR12+0xa00], R188 ;  /* 0x000a00bc21007988 */ /* 0x0109e2000800000c */
[----:B--2---:R-:W-:Y:S02]  /*5910*/  @P0 IMAD.MOV.U32 R126, RZ, RZ, R67 ;  /* 0x000000ffff7e0224 */ /* 0x004fe400078e0043 */
[----:B------:R-:W-:Y:S01]  /*5920*/  @P0 IMAD.MOV.U32 R127, RZ, RZ, R76 ;  /* 0x000000ffff7f0224 */ /* 0x000fe200078e004c */
[----:B----4-:R-:W-:-:S06]  /*5930*/  PRMT R188, RZ, 0x7610, R188 ;  /* 0x00007610ffbc7816 */ /* 0x010fcc00000000bc */
[----:B------:R2:W4:Y:S04]  /*5940*/  @P0 LDG.E.U8 R188, desc[UR26][R126.64] ;  /* 0x0000001a7ebc0981 */ /* 0x000528000c1e1100 */
[----:B------:R0:W-:Y:S01]  /*5950*/  STS.U8 [R33+UR12+0xc00], R186 ;  /* 0x000c00ba21007988 */ /* 0x0001e2000800000c */
[----:B--2---:R-:W-:Y:S02]  /*5960*/  @P0 IMAD.MOV.U32 R126, RZ, RZ, R69 ;  /* 0x000000ffff7e0224 */ /* 0x004fe400078e0045 */
[----:B------:R-:W-:Y:S01]  /*5970*/  @P0 IMAD.MOV.U32 R127, RZ, RZ, R78 ;  /* 0x000000ffff7f0224 */ /* 0x000fe200078e004e */
[----:B0-----:R-:W-:-:S06]  /*5980*/  PRMT R186, RZ, 0x7610, R186 ;  /* 0x00007610ffba7816 */ /* 0x001fcc00000000ba */
[----:B------:R0:W2:Y:S04]  /*5990*/  @P0 LDG.E.U8 R186, desc[UR26][R126.64] ;  /* 0x0000001a7eba0981 */ /* 0x0000a8000c1e1100 */
[----:B-----5:R5:W-:Y:S01]  /*59a0*/  STS.U8 [R33+UR12+0xe00], R187 ;  /* 0x000e00bb21007988 */ /* 0x020be2000800000c */
[----:B0-----:R-:W-:Y:S02]  /*59b0*/  @P0 IMAD.MOV.U32 R126, RZ, RZ, R73 ;  /* 0x000000ffff7e0224 */ /* 0x001fe400078e0049 */
[----:B------:R-:W-:Y:S01]  /*59c0*/  @P0 IMAD.MOV.U32 R127, RZ, RZ, R82 ;  /* 0x000000ffff7f0224 */ /* 0x000fe200078e0052 */
[----:B-----5:R-:W-:-:S06]  /*59d0*/  PRMT R187, RZ, 0x7610, R187 ;  /* 0x00007610ffbb7816 */ /* 0x020fcc00000000bb */
[----:B------:R0:W5:Y:S02]  /*59e0*/  @P0 LDG.E.U8 R187, desc[UR26][R126.64] ;  /* 0x0000001a7ebb0981 */ /* 0x000164000c1e1100 */
[----:B0-----:R-:W-:Y:S02]  /*59f0*/  @P0 IMAD.MOV.U32 R126, RZ, RZ, R75 ;  /* 0x000000ffff7e0224 */ /* 0x001fe400078e004b */
[----:B------:R-:W-:Y:S01]  /*5a00*/  @P0 IMAD.MOV.U32 R127, RZ, RZ, R84 ;  /* 0x000000ffff7f0224 */ /* 0x000fe200078e0054 */
[----:B---3--:R0:W-:Y:S02]  /*5a10*/  STS.U8 [R33+UR12+0x1000], R189 ;  /* 0x001000bd21007988 */ /* 0x0081e4000800000c */
[----:B0-----:R-:W-:-:S06]  /*5a20*/  PRMT R189, RZ, 0x7610, R189 ;  /* 0x00007610ffbd7816 */ /* 0x001fcc00000000bd */
[----:B------:R0:W3:Y:S04]  /*5a30*/  @P0 LDG.E.U8 R189, desc[UR26][R126.64] ;  /* 0x0000001a7ebd0981 */ /* 0x0000e8000c1e1100 */
[----:B----4-:R4:W-:Y:S01]  /*5a40*/  STS.U8 [R33+UR12+0x1200], R188 ;  /* 0x001200bc21007988 */ /* 0x0109e2000800000c */
[----:B0-----:R-:W-:Y:S02]  /*5a50*/  @P0 IMAD.MOV.U32 R126, RZ, RZ, R79 ;  /* 0x000000ffff7e0224 */ /* 0x001fe400078e004f */
[----:B------:R-:W-:Y:S01]  /*5a60*/  @P0 IMAD.MOV.U32 R127, RZ, RZ, R88 ;  /* 0x000000ffff7f0224 */ /* 0x000fe200078e0058 */
[----:B----4-:R-:W-:-:S06]  /*5a70*/  PRMT R188, RZ, 0x7610, R188 ;  /* 0x00007610ffbc7816 */ /* 0x010fcc00000000bc */
[----:B------:R0:W4:Y:S04]  /*5a80*/  @P0 LDG.E.U8 R188, desc[UR26][R126.64] ;  /* 0x0000001a7ebc0981 */ /* 0x000128000c1e1100 */
[----:B--2---:R2:W-:Y:S01]  /*5a90*/  STS.U8 [R33+UR12+0x1400], R186 ;  /* 0x001400ba21007988 */ /* 0x0045e2000800000c */
[----:B0-----:R-:W-:Y:S02]  /*5aa0*/  @P0 IMAD.MOV.U32 R126, RZ, RZ, R81 ;  /* 0x000000ffff7e0224 */ /* 0x001fe400078e0051 */
[----:B------:R-:W-:Y:S01]  /*5ab0*/  @P0 IMAD.MOV.U32 R127, RZ, RZ, R90 ;  /* 0x000000ffff7f0224 */ /* 0x000fe200078e005a */
[----:B--2---:R-:W-:-:S06]  /*5ac0*/  PRMT R186, RZ, 0x7610, R186 ;  /* 0x00007610ffba7816 */ /* 0x004fcc00000000ba */
        /* <DEDUP_REMOVED lines=228> */
[----:B------:R-:W-:Y:S02]  /*6910*/  PRMT R191, RZ, 0x7610, R191 ;  /* 0x00007610ffbf7816 */ /* 0x000fe400000000bf */
[----:B------:R-:W-:Y:S01]  /*6920*/  PRMT R193, RZ, 0x7610, R193 ;  /* 0x00007610ffc17816 */ /* 0x000fe200000000c1 */
[----:B---3--:R0:W-:Y:S02]  /*6930*/  STS.U8 [R34+UR12+0x2f00], R189 ;  /* 0x002f00bd22007988 */ /* 0x0081e4000800000c */
[----:B0-----:R-:W-:-:S06]  /*6940*/  PRMT R189, RZ, 0x7610, R189 ;  /* 0x00007610ffbd7816 */ /* 0x001fcc00000000bd */
[----:B------:R0:W3:Y:S04]  /*6950*/  @P0 LDG.E.U8 R189, desc[UR26][R126.64] ;  /* 0x0000001a7ebd0981 */ /* 0x0000e8000c1e1100 */
[----:B----4-:R4:W-:Y:S01]  /*6960*/  STS.U8 [R34+UR12+0x3100], R188 ;  /* 0x003100bc22007988 */ /* 0x0109e2000800000c */
[----:B0-----:R-:W-:Y:S02]  /*6970*/  @P0 IMAD.MOV.U32 R126, RZ, RZ, R152 ;  /* 0x000000ffff7e0224 */ /* 0x001fe400078e0098 */
[----:B------:R-:W-:Y:S01]  /*6980*/  @P0 IMAD.MOV.U32 R127, RZ, RZ, R151 ;  /* 0x000000ffff7f0224 */ /* 0x000fe200078e0097 */
[----:B----4-:R-:W-:-:S06]  /*6990*/  PRMT R188, RZ, 0x7610, R188 ;  /* 0x00007610ffbc7816 */ /* 0x010fcc00000000bc */
[----:B------:R0:W4:Y:S02]  /*69a0*/  @P0 LDG.E.U8 R188, desc[UR26][R126.64] ;  /* 0x0000001a7ebc0981 */ /* 0x000124000c1e1100 */
[----:B0-----:R-:W-:Y:S02]  /*69b0*/  @P0 IMAD.MOV.U32 R126, RZ, RZ, R156 ;  /* 0x000000ffff7e0224 */ /* 0x001fe400078e009c */
[----:B------:R-:W-:-:S05]  /*69c0*/  @P0 IMAD.MOV.U32 R127, RZ, RZ, R155 ;  /* 0x000000ffff7f0224 */ /* 0x000fca00078e009b */
[----:B------:R0:W4:Y:S02]  /*69d0*/  @P0 LDG.E.U8 R191, desc[UR26][R126.64] ;  /* 0x0000001a7ebf0981 */ /* 0x000124000c1e1100 */
[----:B0-----:R-:W-:Y:S02]  /*69e0*/  @P0 IMAD.MOV.U32 R126, RZ, RZ, R160 ;  /* 0x000000ffff7e0224 */ /* 0x001fe400078e00a0 */
[----:B------:R-:W-:-:S05]  /*69f0*/  @P0 IMAD.MOV.U32 R127, RZ, RZ, R159 ;  /* 0x000000ffff7f0224 */ /* 0x000fca00078e009f */
[----:B------:R-:W4:Y:S04]  /*6a00*/  @P0 LDG.E.U8 R193, desc[UR26][R126.64] ;  /* 0x0000001a7ec10981 */ /* 0x000f28000c1e1100 */
[----:B--2---:R0:W-:Y:S04]  /*6a10*/  STS.U8 [R34+UR12+0x3300], R186 ;  /* 0x003300ba22007988 */ /* 0x0041e8000800000c */
[----:B-----5:R0:W-:Y:S01]  /*6a20*/  STS.U8 [R34+UR12+0x3500], R187 ;  /* 0x003500bb22007988 */ /* 0x0201e2000800000c */
[----:B------:R-:W-:-:S04]  /*6a30*/  UISETP.NE.U32.AND UP1, UPT, UR8, URZ, UPT ;  /* 0x000000ff0800728c */ /* 0x000fc8000bf25070 */
[----:B------:R-:W-:Y:S02]  /*6a40*/  UISETP.LT.OR UP2, UPT, UR20, 0x40, UP1 ;  /* 0x000000401400788c */ /* 0x000fe40008f41670 */
[----:B------:R-:W-:Y:S01]  /*6a50*/  UISETP.GE.AND UP3, UPT, UR20, 0x80, UPT ;  /* 0x000000801400788c */ /* 0x000fe2000bf66270 */
[----:B---3--:R0:W-:Y:S04]  /*6a60*/  STS.U8 [R34+UR12+0x3700], R189 ;  /* 0x003700bd22007988 */ /* 0x0081e8000800000c */
[----:B----4-:R0:W-:Y:S04]  /*6a70*/  STS.U8 [R34+UR12+0x3900], R188 ;  /* 0x003900bc22007988 */ /* 0x0101e8000800000c */
[----:B------:R0:W-:Y:S04]  /*6a80*/  STS.U8 [R34+UR12+0x3b00], R191 ;  /* 0x003b00bf22007988 */ /* 0x0001e8000800000c */
[----:B------:R0:W-:Y:S01]  /*6a90*/  STS.U8 [R34+UR12+0x3d00], R193 ;  /* 0x003d00c122007988 */ /* 0x0001e2000800000c */
[----:B-1----:R1:W-:Y:S06]  /*6aa0*/  MEMBAR.ALL.CTA ;  /* 0x0000000000007992 */ /* 0x0023ec0000008000 */
[----:B-1----:R-:W1:Y:S02]  /*6ab0*/  FENCE.VIEW.ASYNC.S ;  /* 0x00000000000073c6 */ /* 0x002e640000000000 */
[----:B-1----:R-:W-:Y:S06]  /*6ac0*/  BAR.SYNC.DEFER_BLOCKING 0x0 ;  /* 0x0000000000007b1d */ /* 0x002fec0000010000 */
[----:B------:R-:W-:Y:S05]  /*6ad0*/  BRA.U UP2, `(.L_x_6) ;  /* 0x0000000102687547 */ /* 0x000fea000b800000 */
[----:B------:R-:W-:Y:S02]  /*6ae0*/  UIADD3 UR4, UPT, UPT, UR12, 0x8000, URZ ;  /* 0x000080000c047890 */ /* 0x000fe4000fffe0ff */
[----:B------:R-:W-:Y:S02]  /*6af0*/  USHF.R.U32.HI UR8, URZ, 0x4, UR12 ;  /* 0x00000004ff087899 */ /* 0x000fe4000801160c */
[----:B------:R-:W-:Y:S02]  /*6b00*/  USHF.R.U32.HI UR4, URZ, 0x4, UR4 ;  /* 0x00000004ff047899 */ /* 0x000fe40008011604 */
[----:B------:R-:W-:Y:S02]  /*6b10*/  USGXT.U32 UR8, UR8, 0xe ;  /* 0x0000000e0808789a */ /* 0x000fe40008000000 */
[----:B------:R-:W-:Y:S01]  /*6b20*/  USGXT.U32 UR6, UR4, 0xe ;  /* 0x0000000e0406789a */ /* 0x000fe20008000000 */
[----:B------:R-:W-:Y:S01]  /*6b30*/  UMOV UR16, 0xffffff80 ;  /* 0xffffff8000107882 */ /* 0x000fe20000000000 */
[----:B------:R-:W-:Y:S01]  /*6b40*/  UMOV UR17, 0x7fffbfdf ;  /* 0x7fffbfdf00117882 */ /* 0x000fe20000000000 */
[----:B------:R-:W-:Y:S01]  /*6b50*/  UMOV UR18, 0xfffffffe ;  /* 0xfffffffe00127882 */ /* 0x000fe20000000000 */
[----:B------:R-:W-:Y:S01]  /*6b60*/  UMOV UR19, 0x7fffbfdf ;  /* 0x7fffbfdf00137882 */ /* 0x000fe20000000000 */
[----:B------:R-:W-:Y:S01]  /*6b70*/  UMOV UR9, URZ ;  /* 0x000000ff00097c82 */ /* 0x000fe20008000000 */
[----:B------:R-:W-:Y:S01]  /*6b80*/  UMOV UR7, URZ ;  /* 0x000000ff00077c82 */ /* 0x000fe20008000000 */
[----:B------:R-:W-:-:S02]  /*6b90*/  UIADD3.64 UR18, UPT, UPT, UR8, -UR18, URZ ;  /* 0x8000001208127297 */ /* 0x000fc4000fffe0ff */
[----:B------:R-:W-:Y:S01]  /*6ba0*/  UIADD3.64 UR16, UPT, UPT, UR6, -UR16, URZ ;  /* 0x8000001006107297 */ /* 0x000fe2000fffe0ff */
[----:B------:R-:W-:Y:S01]  /*6bb0*/  UMOV UR22, 0x0 ;  /* 0x0000000000167882 */ /* 0x000fe20000000000 */
[----:B------:R-:W-:Y:S01]  /*6bc0*/  UMOV UR23, 0x4408490 ;  /* 0x0440849000177882 */ /* 0x000fe20000000000 */
[----:B------:R-:W-:Y:S01]  /*6bd0*/  UMOV UR4, UR15 ;  /* 0x0000000f00047c82 */ /* 0x000fe20008000000 */
[----:B------:R-:W-:Y:S01]  /*6be0*/  UMOV UR5, URZ ;  /* 0x000000ff00057c82 */ /* 0x000fe20008000000 */
[----:B------:R-:W-:Y:S01]  /*6bf0*/  UMOV UR9, 0x80004020 ;  /* 0x8000402000097882 */ /* 0x000fe20000000000 */
[----:B------:R-:W-:Y:S01]  /*6c00*/  UMOV UR7, 0x80004020 ;  /* 0x8000402000077882 */ /* 0x000fe20000000000 */
[----:B------:R-:W-:Y:S01]  /*6c10*/  UMOV UR24, 0x0 ;  /* 0x0000000000187882 */ /* 0x000fe20000000000 */
[----:B------:R-:W-:Y:S01]  /*6c20*/  UMOV UR25, 0x4408490 ;  /* 0x0440849000197882 */ /* 0x000fe20000000000 */
[----:B------:R-:W-:Y:S01]  /*6c30*/  UMOV UR4, UR4 ;  /* 0x0000000400047c82 */ /* 0x000fe20008000000 */
[----:B------:R1:W-:Y:S01]  /*6c40*/  UTCQMMA gdesc[UR6], gdesc[UR8], tmem[UR13], tmem[UR22], idesc[UR23], !UPT ;  /* 0x00ff1608060075ea */ /* 0x0003e2000f80030d */
[----:B------:R1:W-:Y:S01]  /*6c50*/  UTCQMMA gdesc[UR16], gdesc[UR18], tmem[UR13], tmem[UR24], idesc[UR25], UPT ;  /* 0x00ff1812100075ea */ /* 0x0003e2000b80030d */
[----:B------:R1:W-:Y:S01]  /*6c60*/  UTCBAR [UR4], URZ ;  /* 0x000000ff040073e9 */ /* 0x0003e200080000ff */
[----:B------:R-:W-:Y:S01]  /*6c70*/  NOP ;  /* 0x0000000000007918 */ /* 0x000fe20000000000 */
.L_x_6:
[----:B-1----:R-:W-:Y:S01]  /*6c80*/  UMOV UR4, URZ ;  /* 0x000000ff00047c82 */ /* 0x002fe20008000000 */
[----:B------:R-:W-:Y:S05]  /*6c90*/  BRA.U !UP3, `(.L_x_7) ;  /* 0x000000290b347547 */ /* 0x000fea000b800000 */
[----:B------:R-:W-:Y:S01]  /*6ca0*/  USHF.R.S32.HI UR4, URZ, 0x1f, UR20 ;  /* 0x0000001fff047899 */ /* 0x000fe20008011414 */
[----:B------:R-:W-:Y:S01]  /*6cb0*/  IMAD.MOV.U32 R126, RZ, RZ, RZ ;  /* 0x000000ffff7e7224 */ /* 0x000fe200078e00ff */
[----:B------:R-:W-:Y:S02]  /*6cc0*/  UIADD3 UR5, UPT, UPT, UR12, 0x9000, URZ ;  /* 0x000090000c057890 */ /* 0x000fe4000fffe0ff */
[----:B------:R-:W-:Y:S02]  /*6cd0*/  ULEA.HI UR4, UR4, UR20, URZ, 0x6 ;  /* 0x0000001404047291 */ /* 0x000fe4000f8f30ff */
[----:B------:R-:W-:Y:S02]  /*6ce0*/  UIADD3 UR6, UPT, UPT, UR12, 0x4000, URZ ;  /* 0x000040000c067890 */ /* 0x000fe4000fffe0ff */
[----:B------:R-:W-:Y:S02]  /*6cf0*/  USHF.R.S32.HI UR4, URZ, 0x6, UR4 ;  /* 0x00000006ff047899 */ /* 0x000fe40008011404 */
[----:B------:R-:W-:-:S02]  /*6d00*/  USHF.R.U32.HI UR5, URZ, 0x4, UR5 ;  /* 0x00000004ff057899 */ /* 0x000fc40008011605 */
[----:B------:R-:W-:Y:S02]  /*6d10*/  USHF.R.U32.HI UR8, URZ, 0x4, UR6 ;  /* 0x00000004ff087899 */ /* 0x000fe40008011606 */
[----:B------:R-:W-:Y:S02]  /*6d20*/  UISETP.LT.AND UP2, UPT, UR4, 0x2, UPT ;  /* 0x000000020400788c */ /* 0x000fe4000bf41270 */
[----:B------:R-:W-:Y:S02]  /*6d30*/  USHF.L.U32 UR28, UR10, 0x6, URZ ;  /* 0x000000060a1c7899 */ /* 0x000fe400080006ff */
[----:B------:R-:W-:Y:S02]  /*6d40*/  USHF.L.U32 UR29, UR11, 0x6, URZ ;  /* 0x000000060b1d7899 */ /* 0x000fe400080006ff */
[----:B------:R-:W-:Y:S02]  /*6d50*/  USGXT.U32 UR6, UR5, 0xe ;  /* 0x0000000e0506789a */ /* 0x000fe40008000000 */
[----:B------:R-:W-:-:S02]  /*6d60*/  USGXT.U32 UR8, UR8, 0xe ;  /* 0x0000000e0808789a */ /* 0x000fc40008000000 */
[----:B------:R-:W-:Y:S01]  /*6d70*/  USEL UR4, UR4, 0x2, !UP2 ;  /* 0x0000000204047887 */ /* 0x000fe2000d000000 */
[----:B------:R-:W-:Y:S01]  /*6d80*/  UMOV UR16, 0xffffff80 ;  /* 0xffffff8000107882 */ /* 0x000fe20000000000 */
[----:B------:R-:W-:Y:S01]  /*6d90*/  UMOV UR17, 0x7fffbfdf ;  /* 0x7fffbfdf00117882 */ /* 0x000fe20000000000 */
[----:B------:R-:W-:Y:S01]  /*6da0*/  UMOV UR18, 0xfffffffe ;  /* 0xfffffffe00127882 */ /* 0x000fe20000000000 */
[----:B------:R-:W-:Y:S01]  /*6db0*/  UMOV UR19, 0x7fffbfdf ;  /* 0x7fffbfdf00137882 */ /* 0x000fe20000000000 */
[----:B------:R-:W-:Y:S01]  /*6dc0*/  UMOV UR7, URZ ;  /* 0x000000ff00077c82 */ /* 0x000fe20008000000 */
[----:B------:R-:W-:Y:S01]  /*6dd0*/  UMOV UR9, URZ ;  /* 0x000000ff00097c82 */ /* 0x000fe20008000000 */
[----:B------:R-:W-:Y:S02]  /*6de0*/  UIADD3 UR31, UPT, UPT, UR31, -0x40, URZ ;  /* 0xffffffc01f1f7890 */ /* 0x000fe4000fffe0ff */
[----:B------:R-:W-:Y:S02]  /*6df0*/  USHF.R.S32.HI UR33, URZ, 0x1f, UR28 ;  /* 0x0000001fff217899 */ /* 0x000fe4000801141c */
[----:B------:R-:W-:-:S02]  /*6e00*/  USHF.R.S32.HI UR34, URZ, 0x1f, UR29 ;  /* 0x0000001fff227899 */ /* 0x000fc4000801141d */
[----:B------:R-:W-:Y:S02]  /*6e10*/  UIADD3.64 UR16, UPT, UPT, UR6, -UR16, URZ ;  /* 0x8000001006107297 */ /* 0x000fe4000fffe0ff */
[----:B------:R-:W-:Y:S02]  /*6e20*/  UIADD3.64 UR18, UPT, UPT, UR8, -UR18, URZ ;  /* 0x8000001208127297 */ /* 0x000fe4000fffe0ff */
[----:B------:R-:W-:Y:S01]  /*6e30*/  UIADD3 UR30, UPT, UPT, UR4, -0x1, URZ ;  /* 0xffffffff041e7890 */ /* 0x000fe2000fffe0ff */
[----:B------:R-:W-:Y:S01]  /*6e40*/  UMOV UR32, 0x1 ;  /* 0x0000000100207882 */ /* 0x000fe20000000000 */
[----:B------:R-:W-:-:S10]  /*6e50*/  UMOV UR5, URZ ;  /* 0x000000ff00057c82 */ /* 0x000fd40008000000 */
.L_x_10:
[----:B------:R-:W-:Y:S01]  /*6e60*/  IADD3 R162, P3, PT, R162, UR29, RZ ;  /* 0x0000001da2a27c10 */ /* 0x000fe2000ff7e0ff */
[----:B------:R-:W-:Y:S01]  /*6e70*/  IMAD.U32 R126, R126, -0x80000000, RZ ;  /* 0x800000007e7e7824 */ /* 0x000fe200078e00ff */
[----:B------:R-:W-:Y:S01]  /*6e80*/  IADD3 R164, P2, PT, R164, UR29, RZ ;  /* 0x0000001da4a47c10 */ /* 0x000fe2000ff5e0ff */
[----:B------:R-:W1:Y:S01]  /*6e90*/  S2R R127, SR_TID.X ;  /* 0x00000000007f7919 */ /* 0x000e620000002100 */
[----:B------:R-:W-:Y:S02]  /*6ea0*/  IADD3.X R161, PT, PT, R161, UR34, RZ, P3, !PT ;  /* 0x00000022a1a17c10 */ /* 0x000fe40009ffe4ff */
[----:B------:R-:W-:Y:S02]  /*6eb0*/  IADD3 R152, P3, PT, R152, UR29, RZ ;  /* 0x0000001d98987c10 */ /* 0x000fe4000ff7e0ff */
[----:B------:R-:W-:Y:S02]  /*6ec0*/  IADD3 R160, P5, PT, R160, UR29, RZ ;  /* 0x0000001da0a07c10 */ /* 0x000fe4000ffbe0ff */
[----:B------:R-:W-:-:S02]  /*6ed0*/  IADD3.X R151, PT, PT, R151, UR34, RZ, P3, !PT ;  /* 0x0000002297977c10 */ /* 0x000fc40009ffe4ff */
[----:B------:R-:W-:Y:S02]  /*6ee0*/  IADD3 R142, P3, PT, R142, UR29, RZ ;  /* 0x0000001d8e8e7c10 */ /* 0x000fe4000ff7e0ff */
[----:B------:R-:W-:Y:S02]  /*6ef0*/  IADD3 R156, P1, PT, R156, UR29, RZ ;  /* 0x0000001d9c9c7c10 */ /* 0x000fe4000ff3e0ff */
[----:B------:R-:W-:Y:S02]  /*6f00*/  IADD3.X R141, PT, PT, R141, UR34, RZ, P3, !PT ;  /* 0x000000228d8d7c10 */ /* 0x000fe40009ffe4ff */
[----:B------:R-:W-:Y:S02]  /*6f10*/  IADD3 R132, P3, PT, R132, UR29, RZ ;  /* 0x0000001d84847c10 */ /* 0x000fe4000ff7e0ff */
[----:B------:R-:W-:Y:S02]  /*6f20*/  IADD3 R158, P6, PT, R158, UR29, RZ ;  /* 0x0000001d9e9e7c10 */ /* 0x000fe4000ffde0ff */
[----:B------:R-:W-:-:S02]  /*6f30*/  IADD3.X R131, PT, PT, R131, UR34, RZ, P3, !PT ;  /* 0x0000002283837c10 */ /* 0x000fc40009ffe4ff */
[----:B------:R-:W-:Y:S02]  /*6f40*/  IADD3 R103, P3, PT, R103, UR29, RZ ;  /* 0x0000001d67677c10 */ /* 0x000fe4000ff7e0ff */
[----:B------:R-:W-:Y:S02]  /*6f50*/  IADD3.X R163, PT, PT, R163, UR34, RZ, P2, !PT ;  /* 0x00000022a3a37c10 */ /* 0x000fe400097fe4ff */
[----:B------:R-:W-:Y:S02]  /*6f60*/  IADD3.X R109, PT, PT, R109, UR34, RZ, P3, !PT ;  /* 0x000000226d6d7c10 */ /* 0x000fe40009ffe4ff */
[----:B------:R-:W-:Y:S02]  /*6f70*/  IADD3 R95, P3, PT, R95, UR29, RZ ;  /* 0x0000001d5f5f7c10 */ /* 0x000fe4000ff7e0ff */
[----:B------:R-:W-:Y:S02]  /*6f80*/  IADD3.X R159, PT, PT, R159, UR34, RZ, P5, !PT ;  /* 0x000000229f9f7c10 */ /* 0x000fe4000affe4ff */
[----:B------:R-:W-:-:S02]  /*6f90*/  IADD3.X R104, PT, PT, R104, UR34, RZ, P3, !PT ;  /* 0x0000002268687c10 */ /* 0x000fc40009ffe4ff */
[----:B------:R-:W-:Y:S02]  /*6fa0*/  IADD3 R87, P3, PT, R87, UR29, RZ ;  /* 0x0000001d57577c10 */ /* 0x000fe4000ff7e0ff */
[----:B------:R-:W-:Y:S02]  /*6fb0*/  IADD3.X R155, PT, PT, R155, UR34, RZ, P1, !PT ;  /* 0x000000229b9b7c10 */ /* 0x000fe40008ffe4ff */
[----:B------:R-:W-:Y:S02]  /*6fc0*/  IADD3 R154, P2, PT, R154, UR29, RZ ;  /* 0x0000001d9a9a7c10 */ /* 0x000fe4000ff5e0ff */
[----:B------:R-:W-:Y:S02]  /*6fd0*/  IADD3 R150, P5, PT, R150, UR29, RZ ;  /* 0x0000001d96967c10 */ /* 0x000fe4000ffbe0ff */
[----:B------:R-:W-:Y:S02]  /*6fe0*/  IADD3 R146, P1, PT, R146, UR29, RZ ;  /* 0x0000001d92927c10 */ /* 0x000fe4000ff3e0ff */
[----:B------:R-:W-:-:S02]  /*6ff0*/  IADD3.X R96, PT, PT, R96, UR34, RZ, P3, !PT ;  /* 0x0000002260607c10 */ /* 0x000fc40009ffe4ff */
[----:B------:R-:W-:Y:S02]  /*7000*/  IADD3.X R157, PT, PT, R157, UR34, RZ, P6, !PT ;  /* 0x000000229d9d7c10 */ /* 0x000fe4000b7fe4ff */
[----:B------:R-:W-:Y:S02]  /*7010*/  IADD3 R115, P3, PT, R115, UR29, RZ ;  /* 0x0000001d73737c10 */ /* 0x000fe4000ff7e0ff */
[----:B------:R-:W-:Y:S02]  /*7020*/  IADD3 R148, P6, PT, R148, UR29, RZ ;  /* 0x0000001d94947c10 */ /* 0x000fe4000ffde0ff */
[----:B------:R-:W-:Y:S02]  /*7030*/  IADD3.X R153, PT, PT, R153, UR34, RZ, P2, !PT ;  /* 0x0000002299997c10 */ /* 0x000fe400097fe4ff */
[----:B------:R-:W-:Y:S02]  /*7040*/  IADD3.X R149, PT, PT, R149, UR34, RZ, P5, !PT ;  /* 0x0000002295957c10 */ /* 0x000fe4000affe4ff */
[----:B------:R-:W-:-:S02]  /*7050*/  IADD3.X R145, PT, PT, R145, UR34, RZ, P1, !PT ;  /* 0x0000002291917c10 */ /* 0x000fc40008ffe4ff */
[----:B------:R-:W-:Y:S02]  /*7060*/  IADD3 R144, P2, PT, R144, UR29, RZ ;  /* 0x0000001d90907c10 */ /* 0x000fe4000ff5e0ff */
[----:B------:R-:W-:Y:S02]  /*7070*/  IADD3 R140, P5, PT, R140, UR29, RZ ;  /* 0x0000001d8c8c7c10 */ /* 0x000fe4000ffbe0ff */
[----:B------:R-:W-:Y:S02]  /*7080*/  IADD3 R136, P1, PT, R136, UR29, RZ ;  /* 0x0000001d88887c10 */ /* 0x000fe4000ff3e0ff */
[----:B------:R-:W-:Y:S02]  /*7090*/  IADD3.X R118, PT, PT, R118, UR34, RZ, P3, !PT ;  /* 0x0000002276767c10 */ /* 0x000fe40009ffe4ff */
[----:B------:R-:W-:Y:S02]  /*70a0*/  IADD3.X R147, PT, PT, R147, UR34, RZ, P6, !PT ;  /* 0x0000002293937c10 */ /* 0x000fe4000b7fe4ff */
[----:B------:R-:W-:-:S02]  /*70b0*/  IADD3 R73, P3, PT, R73, UR29, RZ ;  /* 0x0000001d49497c10 */ /* 0x000fc4000ff7e0ff */
[----:B------:R-:W-:Y:S02]  /*70c0*/  IADD3 R138, P6, PT, R138, UR29, RZ ;  /* 0x0000001d8a8a7c10 */ /* 0x000fe4000ffde0ff */
[----:B------:R-:W-:Y:S02]  /*70d0*/  IADD3.X R143, PT, PT, R143, UR34, RZ, P2, !PT ;  /* 0x000000228f8f7c10 */ /* 0x000fe400097fe4ff */
[----:B------:R-:W-:Y:S02]  /*70e0*/  IADD3.X R139, PT, PT, R139, UR34, RZ, P5, !PT ;  /* 0x000000228b8b7c10 */ /* 0x000fe4000affe4ff */
[----:B------:R-:W-:Y:S02]  /*70f0*/  IADD3.X R135, PT, PT, R135, UR34, RZ, P1, !PT ;  /* 0x0000002287877c10 */ /* 0x000fe40008ffe4ff */
[----:B------:R-:W-:Y:S02]  /*7100*/  IADD3 R134, P2, PT, R134, UR29, RZ ;  /* 0x0000001d86867c10 */ /* 0x000fe4000ff5e0ff */
[----:B------:R-:W-:-:S02]  /*7110*/  IADD3 R130, P5, PT, R130, UR29, RZ ;  /* 0x0000001d82827c10 */ /* 0x000fc4000ffbe0ff */
[----:B------:R-:W-:Y:S02]  /*7120*/  IADD3 R105, P1, PT, R105, UR29, RZ ;  /* 0x0000001d69697c10 */ /* 0x000fe4000ff3e0ff */
[----:B------:R-:W-:Y:S02]  /*7130*/  IADD3.X R82, PT, PT, R82, UR34, RZ, P3, !PT ;  /* 0x0000002252527c10 */ /* 0x000fe40009ffe4ff */
[----:B------:R-:W-:Y:S02]  /*7140*/  IADD3.X R137, PT, PT, R137, UR34, RZ, P6, !PT ;  /* 0x0000002289897c10 */ /* 0x000fe4000b7fe4ff */
[----:B------:R-:W-:Y:S02]  /*7150*/  IADD3 R65, P3, PT, R65, UR29, RZ ;  /* 0x0000001d41417c10 */ /* 0x000fe4000ff7e0ff */
[----:B------:R-:W-:Y:S02]  /*7160*/  IADD3 R128, P6, PT, R128, UR29, RZ ;  /* 0x0000001d80807c10 */ /* 0x000fe4000ffde0ff */
[----:B------:R-:W-:-:S02]  /*7170*/  IADD3.X R133, PT, PT, R133, UR34, RZ, P2, !PT ;  /* 0x0000002285857c10 */ /* 0x000fc400097fe4ff */
[----:B------:R-:W-:Y:S02]  /*7180*/  IADD3.X R129, PT, PT, R129, UR34, RZ, P5, !PT ;  /* 0x0000002281817c10 */ /* 0x000fe4000affe4ff */
        /* <DEDUP_REMOVED lines=43> */
[----:B------:R-:W-:Y:S02]  /*7440*/  IADD3 R69, P6, PT, R69, UR29, RZ ;  /* 0x0000001d45457c10 */ /* 0x000fe4000ffde0ff */
[----:B------:R-:W-:Y:S02]  /*7450*/  IADD3.X R114, PT, PT, R114, UR34, RZ, P2, !PT ;  /* 0x0000002272727c10 */ /* 0x000fe400097fe4ff */
[----:B------:R-:W-:Y:S02]  /*7460*/  IADD3.X R80, PT, PT, R80, UR34, RZ, P5, !PT ;  /* 0x0000002250507c10 */ /* 0x000fe4000affe4ff */
[----:B------:R-:W-:-:S02]  /*7470*/  IADD3.X R113, PT, PT, R113, UR34, RZ, P1, !PT ;  /* 0x0000002271717c10 */ /* 0x000fc40008ffe4ff */
[----:B------:R-:W-:Y:S01]  /*7480*/  IADD3.X R44, PT, PT, R44, UR34, RZ, P3, !PT ;  /* 0x000000222c2c7c10 */ /* 0x000fe20009ffe4ff */
[----:B------:R-:W2:Y:S01]  /*7490*/  SYNCS.PHASECHK.TRANS64.TRYWAIT P3, [UR15], R126 ;  /* 0x0000007eff0075a7 */ /* 0x000ea2000806110f */
[----:B------:R-:W-:Y:S02]  /*74a0*/  IADD3 R67, P2, PT, R67, UR29, RZ ;  /* 0x0000001d43437c10 */ /* 0x000fe4000ff5e0ff */
[----:B------:R-:W-:Y:S02]  /*74b0*/  IADD3 R63, P5, PT, R63, UR29, RZ ;  /* 0x0000001d3f3f7c10 */ /* 0x000fe4000ffbe0ff */
[----:B------:R-:W-:Y:S02]  /*74c0*/  IADD3 R59, P1, PT, R59, UR29, RZ ;  /* 0x0000001d3b3b7c10 */ /* 0x000fe4000ff3e0ff */
[----:B------:R-:W-:Y:S02]  /*74d0*/  IADD3.X R78, PT, PT, R78, UR34, RZ, P6, !PT ;  /* 0x000000224e4e7c10 */ /* 0x000fe4000b7fe4ff */
[----:B------:R-:W-:-:S02]  /*74e0*/  IADD3 R61, P6, PT, R61, UR29, RZ ;  /* 0x0000001d3d3d7c10 */ /* 0x000fc4000ffde0ff */
[----:B------:R-:W-:Y:S02]  /*74f0*/  IADD3.X R76, PT, PT, R76, UR34, RZ, P2, !PT ;  /* 0x000000224c4c7c10 */ /* 0x000fe400097fe4ff */
[----:B------:R-:W-:Y:S02]  /*7500*/  IADD3.X R72, PT, PT, R72, UR34, RZ, P5, !PT ;  /* 0x0000002248487c10 */ /* 0x000fe4000affe4ff */
[----:B------:R-:W-:Y:S02]  /*7510*/  IADD3.X R68, PT, PT, R68, UR34, RZ, P1, !PT ;  /* 0x0000002244447c10 */ /* 0x000fe40008ffe4ff */
[----:B------:R-:W-:Y:S02]  /*7520*/  IADD3 R57, P2, PT, R57, UR29, RZ ;  /* 0x0000001d39397c10 */ /* 0x000fe4000ff5e0ff */
[----:B------:R-:W-:Y:S02]  /*7530*/  IADD3 R53, P5, PT, R53, UR29, RZ ;  /* 0x0000001d35357c10 */ /* 0x000fe4000ffbe0ff */
[----:B------:R-:W-:-:S02]  /*7540*/  IADD3 R49, P1, PT, R49, UR29, RZ ;  /* 0x0000001d31317c10 */ /* 0x000fc4000ff3e0ff */
[----:B------:R-:W-:Y:S02]  /*7550*/  IADD3.X R70, PT, PT, R70, UR34, RZ, P6, !PT ;  /* 0x0000002246467c10 */ /* 0x000fe4000b7fe4ff */
[----:B------:R-:W-:Y:S02]  /*7560*/  IADD3 R51, P6, PT, R51, UR29, RZ ;  /* 0x0000001d33337c10 */ /* 0x000fe4000ffde0ff */
[----:B------:R-:W-:Y:S02]  /*7570*/  IADD3.X R66, PT, PT, R66, UR34, RZ, P2, !PT ;  /* 0x0000002242427c10 */ /* 0x000fe400097fe4ff */
[----:B------:R-:W-:Y:S02]  /*7580*/  IADD3.X R62, PT, PT, R62, UR34, RZ, P5, !PT ;  /* 0x000000223e3e7c10 */ /* 0x000fe4000affe4ff */
[----:B------:R-:W-:Y:S02]  /*7590*/  IADD3.X R58, PT, PT, R58, UR34, RZ, P1, !PT ;  /* 0x000000223a3a7c10 */ /* 0x000fe40008ffe4ff */
[----:B------:R-:W-:-:S02]  /*75a0*/  IADD3 R47, P2, PT, R47, UR29, RZ ;  /* 0x0000001d2f2f7c10 */ /* 0x000fc4000ff5e0ff */
[----:B------:R-:W-:Y:S02]  /*75b0*/  IADD3 R43, P5, PT, R43, UR29, RZ ;  /* 0x0000001d2b2b7c10 */ /* 0x000fe4000ffbe0ff */
[----:B------:R-:W-:Y:S02]  /*75c0*/  IADD3 R40, P1, PT, R40, UR29, RZ ;  /* 0x0000001d28287c10 */ /* 0x000fe4000ff3e0ff */
[----:B------:R-:W-:Y:S02]  /*75d0*/  IADD3.X R60, PT, PT, R60, UR34, RZ, P6, !PT ;  /* 0x000000223c3c7c10 */ /* 0x000fe4000b7fe4ff */
[----:B------:R-:W-:Y:S02]  /*75e0*/  IADD3 R41, P6, PT, R41, UR29, RZ ;  /* 0x0000001d29297c10 */ /* 0x000fe4000ffde0ff */
[----:B------:R-:W-:Y:S02]  /*75f0*/  IADD3.X R56, PT, PT, R56, UR34, RZ, P2, !PT ;  /* 0x0000002238387c10 */ /* 0x000fe400097fe4ff */
[----:B------:R-:W-:-:S02]  /*7600*/  IADD3.X R52, PT, PT, R52, UR34, RZ, P5, !PT ;  /* 0x0000002234347c10 */ /* 0x000fc4000affe4ff */
[----:B------:R-:W-:Y:S02]  /*7610*/  IADD3.X R48, PT, PT, R48, UR34, RZ, P1, !PT ;  /* 0x0000002230307c10 */ /* 0x000fe40008ffe4ff */
        /* <DEDUP_REMOVED lines=27> */
[----:B-1----:R-:W-:Y:S02]  /*77d0*/  SHF.R.U32.HI R127, RZ, 0x6, R127 ;  /* 0x00000006ff7f7819 */ /* 0x002fe4000001167f */
[----:B------:R-:W-:-:S02]  /*77e0*/  IADD3.X R10, PT, PT, R10, UR33, RZ, P6, !PT ;  /* 0x000000210a0a7c10 */ /* 0x000fc4000b7fe4ff */
[----:B------:R-:W-:Y:S02]  /*77f0*/  IADD3 R5, P6, PT, R5, UR28, RZ ;  /* 0x0000001c05057c10 */ /* 0x000fe4000ffde0ff */
[----:B------:R-:W-:Y:S02]  /*7800*/  IADD3.X R9, PT, PT, R9, UR33, RZ, P2, !PT ;  /* 0x0000002109097c10 */ /* 0x000fe400097fe4ff */
[----:B------:R-:W-:Y:S02]  /*7810*/  IADD3.X R21, PT, PT, R21, UR33, RZ, P5, !PT ;  /* 0x0000002115157c10 */ /* 0x000fe4000affe4ff */
[----:B------:R-:W-:Y:S02]  /*7820*/  IADD3.X R27, PT, PT, R27, UR33, RZ, P1, !PT ;  /* 0x000000211b1b7c10 */ /* 0x000fe40008ffe4ff */
[----:B------:R-:W-:Y:S02]  /*7830*/  SGXT.U32 R127, R127, 0x2 ;  /* 0x000000027f7f781a */ /* 0x000fe40000000000 */
[----:B------:R-:W-:-:S02]  /*7840*/  IADD3 R2, P2, PT, R2, UR28, RZ ;  /* 0x0000001c02027c10 */ /* 0x000fc4000ff5e0ff */
[----:B------:R-:W-:Y:S02]  /*7850*/  IADD3 R17, P5, PT, R17, UR28, RZ ;  /* 0x0000001c11117c10 */ /* 0x000fe4000ffbe0ff */
[----:B------:R-:W-:Y:S02]  /*7860*/  IADD3 R0, P1, PT, R0, UR28, RZ ;  /* 0x0000001c00007c10 */ /* 0x000fe4000ff3e0ff */
[----:B------:R-:W-:Y:S02]  /*7870*/  IADD3.X R7, PT, PT, R7, UR33, RZ, P6, !PT ;  /* 0x0000002107077c10 */ /* 0x000fe4000b7fe4ff */
[----:B------:R-:W-:Y:S02]  /*7880*/  ISETP.GE.AND P0, PT, R127, UR31, PT ;  /* 0x0000001f7f007c0c */ /* 0x000fe4000bf06270 */
[----:B------:R-:W-:Y:S02]  /*7890*/  ISETP.GE.AND P6, PT, R175, UR31, PT ;  /* 0x0000001faf007c0c */ /* 0x000fe4000bfc6270 */
[----:B------:R-:W-:-:S02]  /*78a0*/  IADD3.X R4, PT, PT, R4, UR33, RZ, P2, !PT ;  /* 0x0000002104047c10 */ /* 0x000fc400097fe4ff */
[----:B------:R-:W-:Y:S02]  /*78b0*/  IADD3.X R18, PT, PT, R18, UR33, RZ, P5, !PT ;  /* 0x0000002112127c10 */ /* 0x000fe4000affe4ff */
[----:B------:R-:W-:Y:S02]  /*78c0*/  IADD3.X R3, PT, PT, R3, UR33, RZ, P1, !PT ;  /* 0x0000002103037c10 */ /* 0x000fe40008ffe4ff */
[----:B0-----:R-:W-:Y:S01]  /*78d0*/  PRMT R198, RZ, 0x7610, R198 ;  /* 0x00007610ffc67816 */ /* 0x001fe200000000c6 */
[----:B--2---:R-:W-:Y:S06]  /*78e0*/  @!P3 BRA `(.L_x_8) ;  /* 0x000000440068b947 */ /* 0x004fec0003800000 */
.L_x_16:
[----:B------:R-:W-:Y:S02]  /*78f0*/  @!P0 IMAD.MOV.U32 R126, RZ, RZ, R0 ;  /* 0x000000ffff7e8224 */ /* 0x000fe400078e0000 */
[----:B------:R-:W-:-:S05]  /*7900*/  @!P0 IMAD.MOV.U32 R127, RZ, RZ, R3 ;  /* 0x000000ffff7f8224 */ /* 0x000fca00078e0003 */
[----:B------:R1:W2:Y:S01]  /*7910*/  @!P0 LDG.E.U8 R198, desc[UR26][R126.64] ;  /* 0x0000001a7ec68981 */ /* 0x0002a2000c1e1100 */
[----:B------:R-:W-:Y:S02]  /*7920*/  ISETP.GE.AND P0, PT, R174, UR31, PT ;  /* 0x0000001fae007c0c */ /* 0x000fe4000bf06270 */
[----:B------:R-:W-:Y:S02]  /*7930*/  PRMT R197, RZ, 0x7610, R197 ;  /* 0x00007610ffc57816 */ /* 0x000fe400000000c5 */
[----:B------:R-:W-:Y:S01]  /*7940*/  ISETP.GE.AND P1, PT, R172, UR31, PT ;  /* 0x0000001fac007c0c */ /* 0x000fe2000bf26270 */
[----:B-1----:R-:W-:Y:S02]  /*7950*/  @!P6 IMAD.MOV.U32 R126, RZ, RZ, R2 ;  /* 0x000000ffff7ee224 */ /* 0x002fe400078e0002 */
[----:B------:R-:W-:Y:S01]  /*7960*/  @!P6 IMAD.MOV.U32 R127, RZ, RZ, R4 ;  /* 0x000000ffff7fe224 */ /* 0x000fe200078e0004 */
[----:B------:R-:W-:Y:S02]  /*7970*/  PRMT R196, RZ, 0x7610, R196 ;  /* 0x00007610ffc47816 */ /* 0x000fe400000000c4 */
[----:B------:R-:W-:-:S02]  /*7980*/  ISETP.GE.AND P2, PT, R171, UR31, PT ;  /* 0x0000001fab007c0c */ /* 0x000fc4000bf46270 */
[----:B------:R1:W3:Y:S01]  /*7990*/  @!P6 LDG.E.U8 R197, desc[UR26][R126.64] ;  /* 0x0000001a7ec5e981 */ /* 0x0002e2000c1e1100 */
[----:B------:R-:W-:Y:S01]  /*79a0*/  PRMT R195, RZ, 0x7610, R195 ;  /* 0x00007610ffc37816 */ /* 0x000fe200000000c3 */
[----:B-1----:R-:W-:Y:S02]  /*79b0*/  @!P0 IMAD.MOV.U32 R126, RZ, RZ, R5 ;  /* 0x000000ffff7e8224 */ /* 0x002fe400078e0005 */
[----:B------:R-:W-:-:S05]  /*79c0*/  @!P0 IMAD.MOV.U32 R127, RZ, RZ, R7 ;  /* 0x000000ffff7f8224 */ /* 0x000fca00078e0007 */
[----:B------:R1:W4:Y:S01]  /*79d0*/  @!P0 LDG.E.U8 R196, desc[UR26][R126.64] ;  /* 0x0000001a7ec48981 */ /* 0x000322000c1e1100 */
[----:B------:R-:W-:Y:S02]  /*79e0*/  ISETP.GE.AND P0, PT, R169, UR31, PT ;  /* 0x0000001fa9007c0c */ /* 0x000fe4000bf06270 */
[----:B------:R-:W-:Y:S01]  /*79f0*/  PRMT R194, RZ, 0x7610, R194 ;  /* 0x00007610ffc27816 */ /* 0x000fe200000000c2 */
[----:B-1----:R-:W-:Y:S02]  /*7a00*/  @!P1 IMAD.MOV.U32 R126, RZ, RZ, R6 ;  /* 0x000000ffff7e9224 */ /* 0x002fe400078e0006 */
[----:B------:R-:W-:-:S05]  /*7a10*/  @!P1 IMAD.MOV.U32 R127, RZ, RZ, R9 ;  /* 0x000000ffff7f9224 */ /* 0x000fca00078e0009 */
[----:B------:R1:W5:Y:S01]  /*7a20*/  @!P1 LDG.E.U8 R195, desc[UR26][R126.64] ;  /* 0x0000001a7ec39981 */ /* 0x000362000c1e1100 */
[----:B------:R-:W-:Y:S02]  /*7a30*/  ISETP.GE.AND P1, PT, R168, UR31, PT ;  /* 0x0000001fa8007c0c */ /* 0x000fe4000bf26270 */
[----:B0-----:R-:W-:Y:S01]  /*7a40*/  PRMT R193, RZ, 0x7610, R193 ;  /* 0x00007610ffc17816 */ /* 0x001fe200000000c1 */
[----:B-1----:R-:W-:Y:S02]  /*7a50*/  @!P2 IMAD.MOV.U32 R126, RZ, RZ, R8 ;  /* 0x000000ffff7ea224 */ /* 0x002fe400078e0008 */
[----:B------:R-:W-:-:S05]  /*7a60*/  @!P2 IMAD.MOV.U32 R127, RZ, RZ, R10 ;  /* 0x000000ffff7fa224 */ /* 0x000fca00078e000a */
[----:B------:R0:W2:Y:S01]  /*7a70*/  @!P2 LDG.E.U8 R194, desc[UR26][R126.64] ;  /* 0x0000001a7ec2a981 */ /* 0x0000a2000c1e1100 */
[----:B------:R-:W-:Y:S02]  /*7a80*/  ISETP.GE.AND P2, PT, R166, UR31, PT ;  /* 0x0000001fa6007c0c */ /* 0x000fe4000bf46270 */
[----:B------:R-:W-:Y:S01]  /*7a90*/  PRMT R192, RZ, 0x7610, R192 ;  /* 0x00007610ffc07816 */ /* 0x000fe200000000c0 */
[----:B0-----:R-:W-:Y:S02]  /*7aa0*/  @!P0 IMAD.MOV.U32 R126, RZ, RZ, R11 ;  /* 0x000000ffff7e8224 */ /* 0x001fe400078e000b */
[----:B------:R-:W-:-:S05]  /*7ab0*/  @!P0 IMAD.MOV.U32 R127, RZ, RZ, R12 ;  /* 0x000000ffff7f8224 */ /* 0x000fca00078e000c */
[----:B------:R0:W2:Y:S01]  /*7ac0*/  @!P0 LDG.E.U8 R193, desc[UR26][R126.64] ;  /* 0x0000001a7ec18981 */ /* 0x0000a2000c1e1100 */
[----:B------:R-:W-:Y:S02]  /*7ad0*/  PRMT R191, RZ, 0x7610, R191 ;  /* 0x00007610ffbf7816 */ /* 0x000fe400000000bf */
[----:B------:R-:W-:Y:S01]  /*7ae0*/  ISETP.GE.AND P0, PT, R176, UR31, PT ;  /* 0x0000001fb0007c0c */ /* 0x000fe2000bf06270 */
[----:B0-----:R-:W-:Y:S02]  /*7af0*/  @!P1 IMAD.MOV.U32 R126, RZ, RZ, R13 ;  /* 0x000000ffff7e9224 */ /* 0x001fe400078e000d */
[----:B------:R-:W-:-:S05]  /*7b00*/  @!P1 IMAD.MOV.U32 R127, RZ, RZ, R15 ;  /* 0x000000ffff7f9224 */ /* 0x000fca00078e000f */
[----:B------:R0:W2:Y:S02]  /*7b10*/  @!P1 LDG.E.U8 R192, desc[UR26][R126.64] ;  /* 0x0000001a7ec09981 */ /* 0x0000a4000c1e1100 */
[----:B0-----:R-:W-:Y:S02]  /*7b20*/  @!P2 IMAD.MOV.U32 R126, RZ, RZ, R14 ;  /* 0x000000ffff7ea224 */ /* 0x001fe400078e000e */
[----:B------:R-:W-:-:S05]  /*7b30*/  @!P2 IMAD.MOV.U32 R127, RZ, RZ, R16 ;  /* 0x000000ffff7fa224 */ /* 0x000fca00078e0010 */
[----:B------:R0:W2:Y:S01]  /*7b40*/  @!P2 LDG.E.U8 R191, desc[UR26][R126.64] ;  /* 0x0000001a7ebfa981 */ /* 0x0000a2000c1e1100 */
[----:B------:R-:W-:Y:S01]  /*7b50*/  PRMT R190, RZ, 0x7610, R190 ;  /* 0x00007610ffbe7816 */ /* 0x000fe200000000be */
[----:B0-----:R-:W0:Y:S01]  /*7b60*/  S2R R127, SR_TID.X ;  /* 0x00000000007f7919 */ /* 0x001e220000002100 */
[----:B------:R-:W-:Y:S01]  /*7b70*/  @!P0 IMAD.MOV.U32 R126, RZ, RZ, R17 ;  /* 0x000000ffff7e8224 */ /* 0x000fe200078e0011 */
[----:B------:R-:W-:Y:S02]  /*7b80*/  PRMT R189, RZ, 0x7610, R189 ;  /* 0x00007610ffbd7816 */ /* 0x000fe400000000bd */
[----:B------:R-:W-:Y:S02]  /*7b90*/  PRMT R188, RZ, 0x7610, R188 ;  /* 0x00007610ffbc7816 */ /* 0x000fe400000000bc */
[----:B0-----:R-:W-:-:S04]  /*7ba0*/  LEA.HI R127, R127, 0xc, RZ, 0x1a ;  /* 0x0000000c7f7f7811 */ /* 0x001fc800078fd0ff */
[----:B------:R-:W-:Y:S01]  /*7bb0*/  ISETP.GE.AND P1, PT, R127, UR31, PT ;  /* 0x0000001f7f007c0c */ /* 0x000fe2000bf26270 */
[----:B------:R-:W-:-:S05]  /*7bc0*/  @!P0 IMAD.MOV.U32 R127, RZ, RZ, R18 ;  /* 0x000000ffff7f8224 */ /* 0x000fca00078e0012 */
[----:B------:R0:W2:Y:S01]  /*7bd0*/  @!P0 LDG.E.U8 R190, desc[UR26][R126.64] ;  /* 0x0000001a7ebe8981 */ /* 0x0000a2000c1e1100 */
[----:B------:R-:W-:-:S06]  /*7be0*/  ISETP.GE.AND P0, PT, R173, UR31, PT ;  /* 0x0000001fad007c0c */ /* 0x000fcc000bf06270 */
[----:B0-----:R-:W-:Y:S02]  /*7bf0*/  @!P1 IMAD.MOV.U32 R126, RZ, RZ, R25 ;  /* 0x000000ffff7e9224 */ /* 0x001fe400078e0019 */
[----:B------:R-:W-:-:S05]  /*7c00*/  @!P1 IMAD.MOV.U32 R127, RZ, RZ, R27 ;  /* 0x000000ffff7f9224 */ /* 0x000fca00078e001b */
[----:B------:R0:W2:Y:S02]  /*7c10*/  @!P1 LDG.E.U8 R189, desc[UR26][R126.64] ;  /* 0x0000001a7ebd9981 */ /* 0x0000a4000c1e1100 */
[----:B0-----:R-:W-:Y:S02]  /*7c20*/  @!P0 IMAD.MOV.U32 R126, RZ, RZ, R19 ;  /* 0x000000ffff7e8224 */ /* 0x001fe400078e0013 */
[----:B------:R-:W-:-:S05]  /*7c30*/  @!P0 IMAD.MOV.U32 R127, RZ, RZ, R21 ;  /* 0x000000ffff7f8224 */ /* 0x000fca00078e0015 */
[----:B------:R0:W2:Y:S01]  /*7c40*/  @!P0 LDG.E.U8 R188, desc[UR26][R126.64] ;  /* 0x0000001a7ebc8981 */ /* 0x0000a2000c1e1100 */
[----:B------:R-:W-:Y:S02]  /*7c50*/  PRMT R187, RZ, 0x7610, R187 ;  /* 0x00007610ffbb7816 */ /* 0x000fe400000000bb */
[----:B------:R-:W-:Y:S01]  /*7c60*/  ISETP.GE.AND P1, PT, R170, UR31, PT ;  /* 0x0000001faa007c0c */ /* 0x000fe2000bf26270 */
[----:B0-----:R-:W0:Y:S02]  /*7c70*/  S2R R127, SR_TID.X ;  /* 0x00000000007f7919 */ /* 0x001e240000002100 */
[----:B0-----:R-:W-:-:S04]  /*7c80*/  LEA.HI R127, R127, 0x1c, RZ, 0x1a ;  /* 0x0000001c7f7f7811 */ /* 0x001fc800078fd0ff */
[----:B------:R-:W-:-:S13]  /*7c90*/  ISETP.GE.AND P0, PT, R127, UR31, PT ;  /* 0x0000001f7f007c0c */ /* 0x000fda000bf06270 */
[----:B------:R-:W-:Y:S02]  /*7ca0*/  @!P0 IMAD.MOV.U32 R126, RZ, RZ, R26 ;  /* 0x000000ffff7e8224 */ /* 0x000fe400078e001a */
[----:B------:R-:W-:-:S05]  /*7cb0*/  @!P0 IMAD.MOV.U32 R127, RZ, RZ, R29 ;  /* 0x000000ffff7f8224 */ /* 0x000fca00078e001d */
[----:B------:R0:W5:Y:S01]  /*7cc0*/  @!P0 LDG.E.U8 R187, desc[UR26][R126.64] ;  /* 0x0000001a7ebb8981 */ /* 0x000162000c1e1100 */
        /* <DEDUP_REMOVED lines=8> */
[----:B------:R0:W5:Y:S01]  /*7d50*/  @!P1 LDG.E.U8 R186, desc[UR26][R126.64] ;  /* 0x0000001a7eba9981 */ /* 0x000162000c1e1100 */
[----:B------:R-:W-:-:S06]  /*7d60*/  ISETP.GE.AND P1, PT, R167, UR31, PT ;  /* 0x0000001fa7007c0c */ /* 0x000fcc000bf26270 */
[----:B0-----:R-:W-:Y:S02]  /*7d70*/  @!P0 IMAD.MOV.U32 R126, RZ, RZ, R28 ;  /* 0x000000ffff7e8224 */ /* 0x001fe400078e001c */
[----:B------:R-:W-:-:S05]  /*7d80*/  @!P0 IMAD.MOV.U32 R127, RZ, RZ, R30 ;  /* 0x000000ffff7f8224 */ /* 0x000fca00078e001e */
[----:B------:R0:W5:Y:S02]  /*7d90*/  @!P0 LDG.E.U8 R206, desc[UR26][R126.64] ;  /* 0x0000001a7ece8981 */ /* 0x000164000c1e1100 */
[----:B0-----:R-:W-:Y:S02]  /*7da0*/  @!P1 IMAD.MOV.U32 R126, RZ, RZ, R22 ;  /* 0x000000ffff7e9224 */ /* 0x001fe400078e0016 */
[----:B------:R-:W-:-:S05]  /*7db0*/  @!P1 IMAD.MOV.U32 R127, RZ, RZ, R24 ;  /* 0x000000ffff7f9224 */ /* 0x000fca00078e0018 */
[----:B------:R0:W5:Y:S01]  /*7dc0*/  @!P1 LDG.E.U8 R205, desc[UR26][R126.64] ;  /* 0x0000001a7ecd9981 */ /* 0x000162000c1e1100 */
[----:B------:R-:W-:Y:S01]  /*7dd0*/  PRMT R204, RZ, 0x7610, R204 ;  /* 0x00007610ffcc7816 */ /* 0x000fe200000000cc */
[----:B0-----:R-:W0:Y:S02]  /*7de0*/  S2R R127, SR_TID.X ;  /* 0x00000000007f7919 */ /* 0x001e240000002100 */
[----:B0-----:R-:W-:-:S04]  /*7df0*/  LEA.HI R126, R127, 0x3c, RZ, 0x1a ;  /* 0x0000003c7f7e7811 */ /* 0x001fc800078fd0ff */
[----:B------:R-:W-:Y:S02]  /*7e00*/  ISETP.GE.AND P0, PT, R126, UR31, PT ;  /* 0x0000001f7e007c0c */ /* 0x000fe4000bf06270 */
[----:B------:R-:W-:-:S04]  /*7e10*/  LOP3.LUT R126, R127, 0x3f, RZ, 0xc0, !PT ;  /* 0x0000003f7f7e7812 */ /* 0x000fc800078ec0ff */
[----:B------:R-:W-:-:S07]  /*7e20*/  ISETP.GE.AND P1, PT, R126, UR31, PT ;  /* 0x0000001f7e007c0c */ /* 0x000fce000bf26270 */
[----:B------:R-:W-:Y:S02]  /*7e30*/  @!P0 IMAD.MOV.U32 R126, RZ, RZ, R31 ;  /* 0x000000ffff7e8224 */ /* 0x000fe400078e001f */
[----:B------:R-:W-:-:S05]  /*7e40*/  @!P0 IMAD.MOV.U32 R127, RZ, RZ, R32 ;  /* 0x000000ffff7f8224 */ /* 0x000fca00078e0020 */
[----:B------:R0:W5:Y:S01]  /*7e50*/  @!P0 LDG.E.U8 R204, desc[UR26][R126.64] ;  /* 0x0000001a7ecc8981 */ /* 0x000162000c1e1100 */
[----:B------:R-:W-:Y:S01]  /*7e60*/  PRMT R203, RZ, 0x7610, R203 ;  /* 0x00007610ffcb7816 */ /* 0x000fe200000000cb */
[----:B------:R-:W-:Y:S01]  /*7e70*/  BAR.SYNC.DEFER_BLOCKING 0x0 ;  /* 0x0000000000007b1d */ /* 0x000fe20000010000 */
[----:B------:R-:W-:Y:S01]  /*7e80*/  PRMT R208, RZ, 0x7610, R208 ;  /* 0x00007610ffd07816 */ /* 0x000fe200000000d0 */
[----:B0-----:R-:W-:Y:S02]  /*7e90*/  @!P1 IMAD.MOV.U32 R126, RZ, RZ, R35 ;  /* 0x000000ffff7e9224 */ /* 0x001fe400078e0023 */
[----:B------:R-:W-:Y:S01]  /*7ea0*/  @!P1 IMAD.MOV.U32 R127, RZ, RZ, R36 ;  /* 0x000000ffff7f9224 */ /* 0x000fe200078e0024 */
[----:B------:R-:W-:Y:S02]  /*7eb0*/  PRMT R207, RZ, 0x7610, R207 ;  /* 0x00007610ffcf7816 */ /* 0x000fe400000000cf */
[----:B------:R-:W-:Y:S02]  /*7ec0*/  PRMT R202, RZ, 0x7610, R202 ;  /* 0x00007610ffca7816 */ /* 0x000fe400000000ca */
[----:B------:R0:W5:Y:S02]  /*7ed0*/  @!P1 LDG.E.U8 R203, desc[UR26][R126.64] ;  /* 0x0000001a7ecb9981 */ /* 0x000164000c1e1100 */
[----:B0-----:R-:W-:-:S02]  /*7ee0*/  @!P1 IMAD.MOV.U32 R126, RZ, RZ, R38 ;  /* 0x000000ffff7e9224 */ /* 0x001fc400078e0026 */
[----:B------:R-:W-:-:S05]  /*7ef0*/  @!P1 IMAD.MOV.U32 R127, RZ, RZ, R44 ;  /* 0x000000ffff7f9224 */ /* 0x000fca00078e002c */
[----:B------:R0:W5:Y:S02]  /*7f00*/  @!P1 LDG.E.U8 R208, desc[UR26][R126.64] ;  /* 0x0000001a7ed09981 */ /* 0x000164000c1e1100 */
[----:B0-----:R-:W-:Y:S02]  /*7f10*/  @!P1 IMAD.MOV.U32 R126, RZ, RZ, R40 ;  /* 0x000000ffff7e9224 */ /* 0x001fe400078e0028 */
[----:B------:R-:W-:-:S05]  /*7f20*/  @!P1 IMAD.MOV.U32 R127, RZ, RZ, R48 ;  /* 0x000000ffff7f9224 */ /* 0x000fca00078e0030 */
[----:B------:R0:W5:Y:S01]  /*7f30*/  @!P1 LDG.E.U8 R207, desc[UR26][R126.64] ;  /* 0x0000001a7ecf9981 */ /* 0x000162000c1e1100 */
[----:B------:R-:W-:Y:S01]  /*7f40*/  PRMT R201, RZ, 0x7610, R201 ;  /* 0x00007610ffc97816 */ /* 0x000fe200000000c9 */
        /* <DEDUP_REMOVED lines=10> */
[----:B------:R0:W5:Y:S04]  /*7ff0*/  @!P1 LDG.E.U8 R200, desc[UR26][R126.64] ;  /* 0x0000001a7ec89981 */ /* 0x000168000c1e1100 */
[----:B--2---:R1:W-:Y:S01]  /*8000*/  STS.U8 [R33+UR12+0x9000], R198 ;  /* 0x009000c621007988 */ /* 0x0043e2000800000c */
[----:B0-----:R-:W-:Y:S02]  /*8010*/  @!P1 IMAD.MOV.U32 R126, RZ, RZ, R55 ;  /* 0x000000ffff7e9224 */ /* 0x001fe400078e0037 */
[----:B------:R-:W-:Y:S01]  /*8020*/  @!P1 IMAD.MOV.U32 R127, RZ, RZ, R64 ;  /* 0x000000ffff7f9224 */ /* 0x000fe200078e0040 */
[----:B-1----:R-:W-:-:S04]  /*8030*/  PRMT R198, RZ, 0x7610, R198 ;  /* 0x00007610ffc67816 */ /* 0x002fc800000000c6 */
[----:B------:R0:W2:Y:S04]  /*8040*/  @!P1 LDG.E.U8 R199, desc[UR26][R126.64] ;  /* 0x0000001a7ec79981 */ /* 0x0000a8000c1e1100 */
[----:B---3--:R1:W-:Y:S01]  /*8050*/  STS.U8 [R33+UR12+0x9200], R197 ;  /* 0x009200c521007988 */ /* 0x0083e2000800000c */
[----:B0-----:R-:W-:Y:S02]  /*8060*/  @!P1 IMAD.MOV.U32 R126, RZ, RZ, R59 ;  /* 0x000000ffff7e9224 */ /* 0x001fe400078e003b */
[----:B------:R-:W-:Y:S01]  /*8070*/  @!P1 IMAD.MOV.U32 R127, RZ, RZ, R68 ;  /* 0x000000ffff7f9224 */ /* 0x000fe200078e0044 */
[----:B-1----:R-:W-:-:S04]  /*8080*/  PRMT R197, RZ, 0x7610, R197 ;  /* 0x00007610ffc57816 */ /* 0x002fc800000000c5 */
[----:B------:R0:W3:Y:S04]  /*8090*/  @!P1 LDG.E.U8 R198, desc[UR26][R126.64] ;  /* 0x0000001a7ec69981 */ /* 0x0000e8000c1e1100 */
[----:B----4-:R1:W-:Y:S01]  /*80a0*/  STS.U8 [R33+UR12+0x9400], R196 ;  /* 0x009400c421007988 */ /* 0x0103e2000800000c */
[----:B0-----:R-:W-:Y:S02]  /*80b0*/  @!P1 IMAD.MOV.U32 R126, RZ, RZ, R63 ;  /* 0x000000ffff7e9224 */ /* 0x001fe400078e003f */
[----:B------:R-:W-:Y:S01]  /*80c0*/  @!P1 IMAD.MOV.U32 R127, RZ, RZ, R72 ;  /* 0x000000ffff7f9224 */ /* 0x000fe200078e0048 */
[----:B-1----:R-:W-:-:S04]  /*80d0*/  PRMT R196, RZ, 0x7610, R196 ;  /* 0x00007610ffc47816 */ /* 0x002fc800000000c4 */
[----:B------:R0:W4:Y:S04]  /*80e0*/  @!P1 LDG.E.U8 R197, desc[UR26][R126.64] ;  /* 0x0000001a7ec59981 */ /* 0x000128000c1e1100 */
[----:B-----5:R1:W-:Y:S01]  /*80f0*/  STS.U8 [R33+UR12+0x9600], R195 ;  /* 0x009600c321007988 */ /* 0x0203e2000800000c */
[----:B0-----:R-:W-:Y:S02]  /*8100*/  @!P1 IMAD.MOV.U32 R126, RZ, RZ, R67 ;  /* 0x000000ffff7e9224 */ /* 0x001fe400078e0043 */
[----:B------:R-:W-:Y:S01]  /*8110*/  @!P1 IMAD.MOV.U32 R127, RZ, RZ, R76 ;  /* 0x000000ffff7f9224 */ /* 0x000fe200078e004c */
[----:B-1----:R-:W-:-:S04]  /*8120*/  PRMT R195, RZ, 0x7610, R195 ;  /* 0x00007610ffc37816 */ /* 0x002fc800000000c3 */
[----:B------:R0:W5:Y:S04]  /*8130*/  @!P1 LDG.E.U8 R196, desc[UR26][R126.64] ;  /* 0x0000001a7ec49981 */ /* 0x000168000c1e1100 */
[----:B------:R1:W-:Y:S01]  /*8140*/  STS.U8 [R33+UR12+0x9800], R194 ;  /* 0x009800c221007988 */ /* 0x0003e2000800000c */
[----:B0-----:R-:W-:Y:S02]  /*8150*/  @!P1 IMAD.MOV.U32 R126, RZ, RZ, R69 ;  /* 0x000000ffff7e9224 */ /* 0x001fe400078e0045 */
[----:B------:R-:W-:Y:S01]  /*8160*/  @!P1 IMAD.MOV.U32 R127, RZ, RZ, R78 ;  /* 0x000000ffff7f9224 */ /* 0x000fe200078e004e */
[----:B-1----:R-:W-:-:S04]  /*8170*/  PRMT R194, RZ, 0x7610, R194 ;  /* 0x00007610ffc27816 */ /* 0x002fc800000000c2 */
[----:B------:R0:W3:Y:S04]  /*8180*/  @!P1 LDG.E.U8 R195, desc[UR26][R126.64] ;  /* 0x0000001a7ec39981 */ /* 0x0000e8000c1e1100 */
[----:B------:R1:W-:Y:S01]  /*8190*/  STS.U8 [R33+UR12+0x9a00], R193 ;  /* 0x009a00c121007988 */ /* 0x0003e2000800000c */
[----:B0-----:R-:W-:Y:S02]  /*81a0*/  @!P1 IMAD.MOV.U32 R126, RZ, RZ, R73 ;  /* 0x000000ffff7e9224 */ /* 0x001fe400078e0049 */
[----:B------:R-:W-:Y:S01]  /*81b0*/  @!P1 IMAD.MOV.U32 R127, RZ, RZ, R82 ;  /* 0x000000ffff7f9224 */ /* 0x000fe200078e0052 */
[----:B-1----:R-:W-:-:S04]  /*81c0*/  PRMT R193, RZ, 0x7610, R193 ;  /* 0x00007610ffc17816 */ /* 0x002fc800000000c1 */
[----:B------:R0:W4:Y:S04]  /*81d0*/  @!P1 LDG.E.U8 R194, desc[UR26][R126.64] ;  /* 0x0000001a7ec29981 */ /* 0x000128000c1e1100 */
[----:B------:R1:W-:Y:S01]  /*81e0*/  STS.U8 [R33+UR12+0x9c00], R192 ;  /* 0x009c00c021007988 */ /* 0x0003e2000800000c */
        /* <DEDUP_REMOVED lines=23> */
[----:B------:R0:W5:Y:S02]  /*8360*/  @!P1 LDG.E.U8 R189, desc[UR26][R126.64] ;  /* 0x0000001a7ebd9981 */ /* 0x000164000c1e1100 */
[----:B0-----:R-:W-:Y:S02]  /*8370*/  @!P1 IMAD.MOV.U32 R126, RZ, RZ, R91 ;  /* 0x000000ffff7e9224 */ /* 0x001fe400078e005b */
[----:B------:R-:W-:-:S05]  /*8380*/  @!P1 IMAD.MOV.U32 R127, RZ, RZ, R100 ;  /* 0x000000ffff7f9224 */ /* 0x000fca00078e0064 */
[----:B------:R0:W5:Y:S04]  /*8390*/  @!P1 LDG.E.U8 R188, desc[UR26][R126.64] ;  /* 0x0000001a7ebc9981 */ /* 0x000168000c1e1100 */
[----:B------:R1:W-:Y:S01]  /*83a0*/  STS.U8 [R34+UR12+0x9700], R187 ;  /* 0x009700bb22007988 */ /* 0x0003e2000800000c */
[----:B0-----:R-:W-:Y:S02]  /*83b0*/  @!P1 IMAD.MOV.U32 R126, RZ, RZ, R93 ;  /* 0x000000ffff7e9224 */ /* 0x001fe400078e005d */
[----:B------:R-:W-:Y:S01]  /*83c0*/  @!P1 IMAD.MOV.U32 R127, RZ, RZ, R102 ;  /* 0x000000ffff7f9224 */ /* 0x000fe200078e0066 */
[----:B-1----:R-:W-:Y:S01]  /*83d0*/  PRMT R187, RZ, 0x7610, R187 ;  /* 0x00007610ffbb7816 */ /* 0x002fe200000000bb */
[----:B------:R0:W-:Y:S05]  /*83e0*/  STS.U8 [R34+UR12+0x9900], R186 ;  /* 0x009900ba22007988 */ /* 0x0001ea000800000c */
[----:B------:R1:W5:Y:S01]  /*83f0*/  @!P1 LDG.E.U8 R187, desc[UR26][R126.64] ;  /* 0x0000001a7ebb9981 */ /* 0x000362000c1e1100 */
[----:B0-----:R-:W-:-:S03]  /*8400*/  PRMT R186, RZ, 0x7610, R186 ;  /* 0x00007610ffba7816 */ /* 0x001fc600000000ba */
[----:B------:R0:W-:Y:S01]  /*8410*/  STS.U8 [R34+UR12+0x9b00], R206 ;  /* 0x009b00ce22007988 */ /* 0x0001e2000800000c */
[----:B-1----:R-:W-:Y:S02]  /*8420*/  @!P1 IMAD.MOV.U32 R126, RZ, RZ, R97 ;  /* 0x000000ffff7e9224 */ /* 0x002fe400078e0061 */
[----:B------:R-:W-:Y:S01]  /*8430*/  @!P1 IMAD.MOV.U32 R127, RZ, RZ, R106 ;  /* 0x000000ffff7f9224 */ /* 0x000fe200078e006a */
[----:B0-----:R-:W-:-:S04]  /*8440*/  PRMT R206, RZ, 0x7610, R206 ;  /* 0x00007610ffce7816 */ /* 0x001fc800000000ce */
        /* <DEDUP_REMOVED lines=218> */
[----:B------:R-:W5:Y:S01]  /*91f0*/  @!P1 LDG.E.U8 R188, desc[UR26][R126.64] ;  /* 0x0000001a7ebc9981 */ /* 0x000f62000c1e1100 */
[----:B------:R-:W-:Y:S01]  /*9200*/  ULEA UR15, UR32, UR12, 0x3 ;  /* 0x0000000c200f7291 */ /* 0x000fe2000f8e18ff */
[----:B------:R-:W-:Y:S02]  /*9210*/  UMOV UR4, UR5 ;  /* 0x0000000500047c82 */ /* 0x000fe40008000000 */
[----:B------:R0:W-:Y:S01]  /*9220*/  STS.U8 [R34+UR12+0x5300], R187 ;  /* 0x005300bb22007988 */ /* 0x0001e2000800000c */
[----:B------:R-:W-:-:S03]  /*9230*/  UIADD3 UR15, UPT, UPT, UR15, 0xa000, URZ ;  /* 0x0000a0000f0f7890 */ /* 0x000fc6000fffe0ff */
[----:B------:R0:W-:Y:S04]  /*9240*/  STS.U8 [R34+UR12+0x5500], R186 ;  /* 0x005500ba22007988 */ /* 0x0001e8000800000c */
[----:B------:R0:W-:Y:S04]  /*9250*/  STS.U8 [R34+UR12+0x5700], R206 ;  /* 0x005700ce22007988 */ /* 0x0001e8000800000c */
[----:B------:R0:W-:Y:S04]  /*9260*/  STS.U8 [R34+UR12+0x5900], R205 ;  /* 0x005900cd22007988 */ /* 0x0001e8000800000c */
[----:B------:R0:W-:Y:S04]  /*9270*/  STS.U8 [R34+UR12+0x5b00], R204 ;  /* 0x005b00cc22007988 */ /* 0x0001e8000800000c */
[----:B------:R0:W-:Y:S04]  /*9280*/  STS.U8 [R34+UR12+0x5d00], R203 ;  /* 0x005d00cb22007988 */ /* 0x0001e8000800000c */
[----:B------:R0:W-:Y:S04]  /*9290*/  STS.U8 [R34+UR12+0x5f00], R208 ;  /* 0x005f00d022007988 */ /* 0x0001e8000800000c */
[----:B------:R0:W-:Y:S04]  /*92a0*/  STS.U8 [R34+UR12+0x6100], R207 ;  /* 0x006100cf22007988 */ /* 0x0001e8000800000c */
[----:B------:R0:W-:Y:S04]  /*92b0*/  STS.U8 [R34+UR12+0x6300], R202 ;  /* 0x006300ca22007988 */ /* 0x0001e8000800000c */
[----:B--2---:R0:W-:Y:S04]  /*92c0*/  STS.U8 [R34+UR12+0x6500], R201 ;  /* 0x006500c922007988 */ /* 0x0041e8000800000c */
[----:B---3--:R0:W-:Y:S04]  /*92d0*/  STS.U8 [R34+UR12+0x6700], R200 ;  /* 0x006700c822007988 */ /* 0x0081e8000800000c */
[----:B----4-:R0:W-:Y:S04]  /*92e0*/  STS.U8 [R34+UR12+0x6900], R199 ;  /* 0x006900c722007988 */ /* 0x0101e8000800000c */
[----:B-----5:R0:W-:Y:S04]  /*92f0*/  STS.U8 [R34+UR12+0x6b00], R198 ;  /* 0x006b00c622007988 */ /* 0x0201e8000800000c */
        /* <DEDUP_REMOVED lines=9> */
[----:B------:R0:W-:Y:S01]  /*9390*/  STS.U8 [R34+UR12+0x7f00], R188 ;  /* 0x007f00bc22007988 */ /* 0x0001e2000800000c */
[----:B------:R1:W-:Y:S06]  /*93a0*/  MEMBAR.ALL.CTA ;  /* 0x0000000000007992 */ /* 0x0003ec0000008000 */
[----:B-1----:R-:W1:Y:S02]  /*93b0*/  FENCE.VIEW.ASYNC.S ;  /* 0x00000000000073c6 */ /* 0x002e640000000000 */
[----:B-1----:R-:W-:Y:S06]  /*93c0*/  BAR.SYNC.DEFER_BLOCKING 0x0 ;  /* 0x0000000000007b1d */ /* 0x002fec0000010000 */
[----:B------:R-:W-:Y:S05]  /*93d0*/  BRA.U UP1, `(.L_x_9) ;  /* 0x00000001013c7547 */ /* 0x000fea000b800000 */
[----:B------:R-:W-:Y:S01]  /*93e0*/  UMOV UR20, UR6 ;  /* 0x0000000600147c82 */ /* 0x000fe20008000000 */
[----:B------:R-:W-:Y:S01]  /*93f0*/  UMOV UR21, 0x80004020 ;  /* 0x8000402000157882 */ /* 0x000fe20000000000 */
[----:B------:R-:W-:Y:S01]  /*9400*/  UMOV UR22, UR8 ;  /* 0x0000000800167c82 */ /* 0x000fe20008000000 */
[----:B------:R-:W-:Y:S01]  /*9410*/  UMOV UR23, 0x80004020 ;  /* 0x8000402000177882 */ /* 0x000fe20000000000 */
[----:B------:R-:W-:Y:S01]  /*9420*/  UMOV UR24, 0x0 ;  /* 0x0000000000187882 */ /* 0x000fe20000000000 */
[----:B------:R-:W-:Y:S01]  /*9430*/  UMOV UR25, 0x4408490 ;  /* 0x0440849000197882 */ /* 0x000fe20000000000 */
[----:B------:R-:W-:Y:S01]  /*9440*/  UMOV UR10, UR15 ;  /* 0x0000000f000a7c82 */ /* 0x000fe20008000000 */
[----:B------:R-:W-:Y:S01]  /*9450*/  UMOV UR11, URZ ;  /* 0x000000ff000b7c82 */ /* 0x000fe20008000000 */
[----:B------:R-:W-:Y:S01]  /*9460*/  UMOV UR36, 0x0 ;  /* 0x0000000000247882 */ /* 0x000fe20000000000 */
[----:B------:R-:W-:Y:S01]  /*9470*/  UMOV UR37, 0x4408490 ;  /* 0x0440849000257882 */ /* 0x000fe20000000000 */
[----:B------:R1:W-:Y:S01]  /*9480*/  UTCQMMA gdesc[UR20], gdesc[UR22], tmem[UR13], tmem[UR24], idesc[UR25], UPT ;  /* 0x00ff1816140075ea */ /* 0x0003e2000b80030d */
[----:B------:R-:W-:Y:S01]  /*9490*/  UMOV UR5, UR10 ;  /* 0x0000000a00057c82 */ /* 0x000fe20008000000 */
[----:B------:R1:W-:Y:S01]  /*94a0*/  UTCQMMA gdesc[UR16], gdesc[UR18], tmem[UR13], tmem[UR36], idesc[UR37], UPT ;  /* 0x00ff2412100075ea */ /* 0x0003e2000b80030d */
[----:B------:R1:W-:Y:S01]  /*94b0*/  UTCBAR [UR5], URZ ;  /* 0x000000ff050073e9 */ /* 0x0003e200080000ff */
[----:B------:R-:W-:-:S02]  /*94c0*/  NOP ;  /* 0x0000000000007918 */ /* 0x000fc40000000000 */
.L_x_9:
[----:B------:R-:W-:Y:S01]  /*94d0*/  UIADD3 UR32, UPT, UPT, UR32, 0x1, URZ ;  /* 0x0000000120207890 */ /* 0x000fe2000fffe0ff */
[----:B------:R-:W-:Y:S01]  /*94e0*/  IMAD.U32 R126, RZ, RZ, UR4 ;  /* 0x00000004ff7e7e24 */ /* 0x000fe2000f8e00ff */
[----:B------:R-:W-:Y:S02]  /*94f0*/  UIADD3 UR30, UPT, UPT, UR30, -0x1, URZ ;  /* 0xffffffff1e1e7890 */ /* 0x000fe4000fffe0ff */
[----:B------:R-:W-:Y:S02]  /*9500*/  UISETP.GT.AND UP2, UPT, UR32, 0x1, UPT ;  /* 0x000000012000788c */ /* 0x000fe4000bf44270 */
[----:B------:R-:W-:Y:S02]  /*9510*/  UIADD3 UR31, UPT, UPT, UR31, -0x40, URZ ;  /* 0xffffffc01f1f7890 */ /* 0x000fe4000fffe0ff */
[----:B-1----:R-:W-:Y:S02]  /*9520*/  USEL UR5, URZ, 0x1, !UP2 ;  /* 0x00000001ff057887 */ /* 0x002fe4000d000000 */
[----:B------:R-:W-:-:S02]  /*9530*/  USEL UR32, UR32, URZ, !UP2 ;  /* 0x000000ff20207287 */ /* 0x000fc4000d000000 */
[----:B------:R-:W-:Y:S02]  /*9540*/  UISETP.NE.U32.AND UP2, UPT, UR30, URZ, UPT ;  /* 0x000000ff1e00728c */ /* 0x000fe4000bf45070 */
[----:B------:R-:W-:-:S07]  /*9550*/  ULOP3.LUT UR5, UR4, UR5, URZ, 0x3c, !UPT ;  /* 0x0000000504057292 */ /* 0x000fce000f8e3cff */
[----:B------:R-:W-:Y:S05]  /*9560*/  BRA.U UP2, `(.L_x_10) ;  /* 0xffffffd9023c7547 */ /* 0x000fea000b83ffff */
.L_x_7:
[----:B------:R-:W1:Y:S02]  /*9570*/  LDCU UR5, c[0x0][0x3a0] ;  /* 0x00007400ff0577ac */ /* 0x000e640008000800 */
[----:B-1----:R-:W-:-:S04]  /*9580*/  UIADD3 UR5, UPT, UPT, UR5, 0x3f, URZ ;  /* 0x0000003f05057890 */ /* 0x002fc8000fffe0ff */
[----:B------:R-:W-:-:S09]  /*9590*/  UISETP.GE.AND UP1, UPT, UR5, 0x40, UPT ;  /* 0x000000400500788c */ /* 0x000fd2000bf26270 */
[----:B------:R-:W-:Y:S05]  /*95a0*/  BRA.U !UP1, `(.L_x_11) ;  /* 0x0000000109107547 */ /* 0x000fea000b800000 */
[----:B------:R-:W-:-:S06]  /*95b0*/  USHF.L.U32 UR4, UR4, 0x1f, URZ ;  /* 0x0000001f04047899 */ /* 0x000fcc00080006ff */
[----:B------:R-:W-:-:S04]  /*95c0*/  IMAD.U32 R0, RZ, RZ, UR4 ;  /* 0x00000004ff007e24 */ /* 0x000fc8000f8e00ff */
[----:B------:R-:W1:Y:S02]  /*95d0*/  SYNCS.PHASECHK.TRANS64.TRYWAIT P0, [UR15], R0 ;  /* 0x00000000ff0075a7 */ /* 0x000e64000800110f */
[----:B-1----:R-:W-:Y:S05]  /*95e0*/  @!P0 BRA `(.L_x_12) ;  /* 0x0000002800348947 */ /* 0x002fea0003800000 */
.L_x_11:
[----:B------:R-:W-:Y:S06]  /*95f0*/  BAR.SYNC.DEFER_BLOCKING 0x0 ;  /* 0x0000000000007b1d */ /* 0x000fec0000010000 */
[----:B------:R-:W1:Y:S01]  /*9600*/  LDCU UR4, c[0x0][0x3b4] ;  /* 0x00007680ff0477ac */ /* 0x000e620008000800 */
[----:B------:R-:W2:Y:S01]  /*9610*/  S2R R71, SR_TID.X ;  /* 0x0000000000477919 */ /* 0x000ea20000002100 */
[----:B------:R-:W3:Y:S01]  /*9620*/  LDCU.128 UR8, c[0x0][0x390] ;  /* 0x00007200ff0877ac */ /* 0x000ee20008000c00 */
[----:B------:R-:W4:Y:S01]  /*9630*/  LDL.LU R73, [R1+0x28] ;  /* 0x0000280001497983 */ /* 0x000f220000300800 */
[----:B------:R-:W5:Y:S02]  /*9640*/  @!P4 SYNCS.CCTL.IV [UR12+0xa000] ;  /* 0x00a00000ff00c9b1 */ /* 0x000f64000800000c */
[----:B-----5:R-:W-:Y:S06]  /*9650*/  BAR.SYNC.DEFER_BLOCKING 0x0 ;  /* 0x0000000000007b1d */ /* 0x020fec0000010000 */
[----:B0-----:R-:W-:Y:S01]  /*9660*/  LDTM.16dp32bit_t0_t15.x64 R4, tmem[UR14] ;  /* 0x0000000e000479ee */ /* 0x001fe20008b00000 */
[----:B------:R-:W0:Y:S01]  /*9670*/  LDTM.16dp32bit_t16_t31.x64 R4, tmem[UR14+0x40] ;  /* 0x0000400e000479ee */ /* 0x000e220008b20000 */
[C---:B--2---:R-:W-:Y:S01]  /*9680*/  IMAD.SHL.U32 R0, R71.reuse, 0x100, RZ ;  /* 0x0000010047007824 */ /* 0x044fe200078e00ff */
[C---:B------:R-:W-:Y:S01]  /*9690*/  LOP3.LUT R2, R71.reuse, 0x80, RZ, 0xc0, !PT ;  /* 0x0000008047027812 */ /* 0x040fe200078ec0ff */
[----:B------:R-:W-:-:S03]  /*96a0*/  IMAD.SHL.U32 R3, R71, 0x8, RZ ;  /* 0x0000000847037824 */ /* 0x000fc600078e00ff */
[----:B------:R-:W-:Y:S01]  /*96b0*/  LOP3.LUT R0, R0, 0x1000, RZ, 0xc0, !PT ;  /* 0x0000100000007812 */ /* 0x000fe200078ec0ff */
[----:B------:R-:W2:Y:S04]  /*96c0*/  @!P4 SYNCS.CCTL.IV [UR12+0xa008] ;  /* 0x00a00800ff00c9b1 */ /* 0x000ea8000800000c */
[----:B------:R-:W-:Y:S01]  /*96d0*/  VIADD R69, R0, UR12 ;  /* 0x0000000c00457c36 */ /* 0x000fe20008000000 */
[----:B------:R-:W-:Y:S01]  /*96e0*/  NOP ;  /* 0x0000000000007918 */ /* 0x000fe20000000000 */
[----:B------:R-:W-:Y:S02]  /*96f0*/  IMAD.SHL.U32 R0, R71, 0x10, RZ ;  /* 0x0000001047007824 */ /* 0x000fe400078e00ff */
[----:B------:R-:W-:Y:S01]  /*9700*/  IMAD R69, R2, 0x40, R69 ;  /* 0x0000004002457824 */ /* 0x000fe200078e0245 */
[----:B------:R-:W-:Y:S01]  /*9710*/  LOP3.LUT R2, R3, 0x300, RZ, 0xc0, !PT ;  /* 0x0000030003027812 */ /* 0x000fe200078ec0ff */
[----:B------:R-:W5:Y:S01]  /*9720*/  LDL.LU R71, [R1+0x24] ;  /* 0x0000240001477983 */ /* 0x000f620000300800 */
[----:B0-----:R-:W-:-:S02]  /*9730*/  F2FP.SATFINITE.E5M2.F32.PACK_AB_MERGE_C R4, R5, R4, RZ ;  /* 0x000000040504723e */ /* 0x001fc400048060ff */
[----:B------:R-:W-:Y:S02]  /*9740*/  F2FP.SATFINITE.E5M2.F32.PACK_AB_MERGE_C R8, R9, R8, RZ ;  /* 0x000000080908723e */ /* 0x000fe400048060ff */
[----:B------:R-:W-:Y:S02]  /*9750*/  F2FP.SATFINITE.E5M2.F32.PACK_AB_MERGE_C R12, R13, R12, RZ ;  /* 0x0000000c0d0c723e */ /* 0x000fe400048060ff */
[----:B------:R-:W-:Y:S02]  /*9760*/  F2FP.SATFINITE.E5M2.F32.PACK_AB_MERGE_C R20, R21, R20, RZ ;  /* 0x000000141514723e */ /* 0x000fe400048060ff */
[----:B------:R-:W-:Y:S02]  /*9770*/  F2FP.SATFINITE.E5M2.F32.PACK_AB_MERGE_C R24, R25, R24, RZ ;  /* 0x000000181918723e */ /* 0x000fe400048060ff */
[----:B------:R-:W-:Y:S02]  /*9780*/  F2FP.SATFINITE.E5M2.F32.PACK_AB_MERGE_C R28, R29, R28, RZ ;  /* 0x0000001c1d1c723e */ /* 0x000fe400048060ff */
[----:B------:R-:W-:-:S02]  /*9790*/  F2FP.SATFINITE.E5M2.F32.PACK_AB_MERGE_C R36, R37, R36, RZ ;  /* 0x000000242524723e */ /* 0x000fc400048060ff */
[----:B------:R-:W-:Y:S02]  /*97a0*/  F2FP.SATFINITE.E5M2.F32.PACK_AB_MERGE_C R40, R41, R40, RZ ;  /* 0x000000282928723e */ /* 0x000fe400048060ff */
[----:B------:R-:W-:Y:S02]  /*97b0*/  F2FP.SATFINITE.E5M2.F32.PACK_AB_MERGE_C R44, R45, R44, RZ ;  /* 0x0000002c2d2c723e */ /* 0x000fe400048060ff */
[----:B------:R-:W-:Y:S02]  /*97c0*/  LOP3.LUT R3, R0, 0xf0, RZ, 0xc0, !PT ;  /* 0x000000f000037812 */ /* 0x000fe400078ec0ff */
[----:B------:R-:W-:Y:S02]  /*97d0*/  F2FP.SATFINITE.E5M2.F32.PACK_AB_MERGE_C R22, R23, R22, RZ ;  /* 0x000000161716723e */ /* 0x000fe400048060ff */
[----:B------:R-:W-:Y:S02]  /*97e0*/  LOP3.LUT R21, R4, 0xffff, RZ, 0xc0, !PT ;  /* 0x0000ffff04157812 */ /* 0x000fe400078ec0ff */
[----:B------:R-:W-:-:S02]  /*97f0*/  LOP3.LUT R76, R8, 0xffff, RZ, 0xc0, !PT ;  /* 0x0000ffff084c7812 */ /* 0x000fc400078ec0ff */
[----:B------:R-:W-:Y:S02]  /*9800*/  LOP3.LUT R78, R12, 0xffff, RZ, 0xc0, !PT ;  /* 0x0000ffff0c4e7812 */ /* 0x000fe400078ec0ff */
[----:B------:R-:W-:Y:S02]  /*9810*/  LOP3.LUT R23, R20, 0xffff, RZ, 0xc0, !PT ;  /* 0x0000ffff14177812 */ /* 0x000fe400078ec0ff */
[----:B------:R-:W-:Y:S02]  /*9820*/  LOP3.LUT R24, R24, 0xffff, RZ, 0xc0, !PT ;  /* 0x0000ffff18187812 */ /* 0x000fe400078ec0ff */
[----:B------:R-:W-:Y:S02]  /*9830*/  LOP3.LUT R28, R28, 0xffff, RZ, 0xc0, !PT ;  /* 0x0000ffff1c1c7812 */ /* 0x000fe400078ec0ff */
[----:B------:R-:W-:Y:S02]  /*9840*/  LOP3.LUT R36, R36, 0xffff, RZ, 0xc0, !PT ;  /* 0x0000ffff24247812 */ /* 0x000fe400078ec0ff */
[----:B------:R-:W-:-:S02]  /*9850*/  LOP3.LUT R37, R40, 0xffff, RZ, 0xc0, !PT ;  /* 0x0000ffff28257812 */ /* 0x000fc400078ec0ff */
[----:B------:R-:W-:Y:S02]  /*9860*/  LOP3.LUT R44, R44, 0xffff, RZ, 0xc0, !PT ;  /* 0x0000ffff2c2c7812 */ /* 0x000fe400078ec0ff */
[----:B------:R-:W-:Y:S02]  /*9870*/  F2FP.SATFINITE.E5M2.F32.PACK_AB_MERGE_C R6, R7, R6, RZ ;  /* 0x000000060706723e */ /* 0x000fe400048060ff */
[----:B------:R-:W-:Y:S02]  /*9880*/  F2FP.SATFINITE.E5M2.F32.PACK_AB_MERGE_C R10, R11, R10, RZ ;  /* 0x0000000a0b0a723e */ /* 0x000fe400048060ff */
[----:B------:R-:W-:Y:S02]  /*9890*/  F2FP.SATFINITE.E5M2.F32.PACK_AB_MERGE_C R14, R15, R14, RZ ;  /* 0x0000000e0f0e723e */ /* 0x000fe400048060ff */
[----:B------:R-:W-:Y:S02]  /*98a0*/  F2FP.SATFINITE.E5M2.F32.PACK_AB_MERGE_C R26, R27, R26, RZ ;  /* 0x0000001a1b1a723e */ /* 0x000fe400048060ff */
[----:B------:R-:W-:-:S02]  /*98b0*/  F2FP.SATFINITE.E5M2.F32.PACK_AB_MERGE_C R30, R31, R30, RZ ;  /* 0x0000001e1f1e723e */ /* 0x000fc400048060ff */
[----:B------:R-:W-:Y:S02]  /*98c0*/  F2FP.SATFINITE.E5M2.F32.PACK_AB_MERGE_C R38, R39, R38, RZ ;  /* 0x000000262726723e */ /* 0x000fe400048060ff */
[----:B------:R-:W-:Y:S02]  /*98d0*/  F2FP.SATFINITE.E5M2.F32.PACK_AB_MERGE_C R42, R43, R42, RZ ;  /* 0x0000002a2b2a723e */ /* 0x000fe400048060ff */
[----:B------:R-:W-:Y:S02]  /*98e0*/  F2FP.SATFINITE.E5M2.F32.PACK_AB_MERGE_C R46, R47, R46, RZ ;  /* 0x0000002e2f2e723e */ /* 0x000fe400048060ff */
[----:B------:R-:W-:Y:S02]  /*98f0*/  F2FP.SATFINITE.E5M2.F32.PACK_AB_MERGE_C R54, R55, R54, RZ ;  /* 0x000000363736723e */ /* 0x000fe400048060ff */
[----:B------:R-:W-:Y:S02]  /*9900*/  F2FP.SATFINITE.E5M2.F32.PACK_AB_MERGE_C R58, R59, R58, RZ ;  /* 0x0000003a3b3a723e */ /* 0x000fe400048060ff */
[----:B------:R-:W-:-:S02]  /*9910*/  F2FP.SATFINITE.E5M2.F32.PACK_AB_MERGE_C R62, R63, R62, RZ ;  /* 0x0000003e3f3e723e */ /* 0x000fc400048060ff */
[----:B------:R-:W-:Y:S02]  /*9920*/  IADD3 R3, PT, PT, R2, R69, R3 ;  /* 0x0000004502037210 */ /* 0x000fe40007ffe003 */
[----:B------:R-:W-:Y:S02]  /*9930*/  F2FP.SATFINITE.E5M2.F32.PACK_AB_MERGE_C R32, R33, R32, RZ ;  /* 0x000000202120723e */ /* 0x000fe400048060ff */
[----:B------:R-:W-:Y:S02]  /*9940*/  F2FP.SATFINITE.E5M2.F32.PACK_AB_MERGE_C R34, R35, R34, RZ ;  /* 0x000000222322723e */ /* 0x000fe400048060ff */
[--C-:B------:R-:W-:Y:S02]  /*9950*/  PRMT R2, R78, 0x3340, R1.reuse ;  /* 0x000033404e027816 */ /* 0x100fe40000000001 */
[--C-:B------:R-:W-:Y:S02]  /*9960*/  PRMT R4, R28, 0x3340, R1.reuse ;  /* 0x000033401c047816 */ /* 0x100fe40000000001 */
[----:B------:R-:W-:-:S02]  /*9970*/  PRMT R8, R44, 0x3340, R1 ;  /* 0x000033402c087816 */ /* 0x000fc40000000001 */
[----:B------:R-:W-:Y:S02]  /*9980*/  PRMT R5, R21, 0x3340, R76 ;  /* 0x0000334015057816 */ /* 0x000fe4000000004c */
[----:B------:R-:W-:Y:S02]  /*9990*/  PRMT R7, R23, 0x3340, R24 ;  /* 0x0000334017077816 */ /* 0x000fe40000000018 */
[----:B------:R-:W-:Y:S02]  /*99a0*/  PRMT R13, R36, 0x3340, R37 ;  /* 0x00003340240d7816 */ /* 0x000fe40000000025 */
[----:B------:R-:W-:Y:S02]  /*99b0*/  LOP3.LUT R20, R6, 0xffff, RZ, 0xc0, !PT ;  /* 0x0000ffff06147812 */ /* 0x000fe400078ec0ff */
[----:B------:R-:W-:Y:S02]  /*99c0*/  LOP3.LUT R33, R10, 0xffff, RZ, 0xc0, !PT ;  /* 0x0000ffff0a217812 */ /* 0x000fe400078ec0ff */
[----:B------:R-:W-:-:S02]  /*99d0*/  LOP3.LUT R14, R14, 0xffff, RZ, 0xc0, !PT ;  /* 0x0000ffff0e0e7812 */ /* 0x000fc400078ec0ff */
[----:B------:R-:W-:Y:S02]  /*99e0*/  LOP3.LUT R22, R22, 0xffff, RZ, 0xc0, !PT ;  /* 0x0000ffff16167812 */ /* 0x000fe400078ec0ff */
[----:B------:R-:W-:Y:S02]  /*99f0*/  LOP3.LUT R35, R26, 0xffff, RZ, 0xc0, !PT ;  /* 0x0000ffff1a237812 */ /* 0x000fe400078ec0ff */
[----:B------:R-:W-:Y:S01]  /*9a00*/  LOP3.LUT R30, R30, 0xffff, RZ, 0xc0, !PT ;  /* 0x0000ffff1e1e7812 */ /* 0x000fe200078ec0ff */
[----:B------:R-:W4:Y:S01]  /*9a10*/  LDL.LU R26, [R1+0x20] ;  /* 0x00002000011a7983 */ /* 0x000f220000300800 */
[----:B------:R-:W-:Y:S02]  /*9a20*/  LOP3.LUT R38, R38, 0xffff, RZ, 0xc0, !PT ;  /* 0x0000ffff26267812 */ /* 0x000fe400078ec0ff */
[----:B------:R-:W-:Y:S02]  /*9a30*/  LOP3.LUT R39, R42, 0xffff, RZ, 0xc0, !PT ;  /* 0x0000ffff2a277812 */ /* 0x000fe400078ec0ff */
[----:B------:R-:W-:-:S02]  /*9a40*/  LOP3.LUT R46, R46, 0xffff, RZ, 0xc0, !PT ;  /* 0x0000ffff2e2e7812 */ /* 0x000fc400078ec0ff */
[----:B------:R-:W-:Y:S02]  /*9a50*/  LOP3.LUT R54, R54, 0xffff, RZ, 0xc0, !PT ;  /* 0x0000ffff36367812 */ /* 0x000fe400078ec0ff */
[----:B------:R-:W-:Y:S02]  /*9a60*/  LOP3.LUT R43, R58, 0xffff, RZ, 0xc0, !PT ;  /* 0x0000ffff3a2b7812 */ /* 0x000fe400078ec0ff */
[----:B------:R-:W-:Y:S02]  /*9a70*/  LOP3.LUT R62, R62, 0xffff, RZ, 0xc0, !PT ;  /* 0x0000ffff3e3e7812 */ /* 0x000fe400078ec0ff */
[----:B------:R-:W-:Y:S02]  /*9a80*/  F2FP.SATFINITE.E5M2.F32.PACK_AB_MERGE_C R16, R17, R16, RZ ;  /* 0x000000101110723e */ /* 0x000fe400048060ff */
[----:B------:R-:W-:Y:S02]  /*9a90*/  F2FP.SATFINITE.E5M2.F32.PACK_AB_MERGE_C R18, R19, R18, RZ ;  /* 0x000000121312723e */ /* 0x000fe400048060ff */
[----:B------:R-:W-:-:S02]  /*9aa0*/  PRMT R9, R5, 0x5410, R2 ;  /* 0x0000541005097816 */ /* 0x000fc40000000002 */
[----:B------:R-:W-:Y:S02]  /*9ab0*/  PRMT R11, R7, 0x5410, R4 ;  /* 0x00005410070b7816 */ /* 0x000fe40000000004 */
[----:B------:R-:W-:Y:S02]  /*9ac0*/  PRMT R13, R13, 0x5410, R8 ;  /* 0x000054100d0d7816 */ /* 0x000fe40000000008 */
[--C-:B------:R-:W-:Y:S02]  /*9ad0*/  PRMT R2, R14, 0x3340, R1.reuse ;  /* 0x000033400e027816 */ /* 0x100fe40000000001 */
[--C-:B------:R-:W-:Y:S02]  /*9ae0*/  PRMT R4, R30, 0x3340, R1.reuse ;  /* 0x000033401e047816 */ /* 0x100fe40000000001 */
[--C-:B------:R-:W-:Y:S02]  /*9af0*/  PRMT R6, R46, 0x3340, R1.reuse ;  /* 0x000033402e067816 */ /* 0x100fe40000000001 */
[----:B------:R-:W-:-:S02]  /*9b00*/  PRMT R8, R62, 0x3340, R1 ;  /* 0x000033403e087816 */ /* 0x000fc40000000001 */
[----:B------:R-:W-:Y:S02]  /*9b10*/  PRMT R5, R20, 0x3340, R33 ;  /* 0x0000334014057816 */ /* 0x000fe40000000021 */
[----:B------:R-:W-:Y:S02]  /*9b20*/  PRMT R7, R22, 0x3340, R35 ;  /* 0x0000334016077816 */ /* 0x000fe40000000023 */
[----:B------:R-:W-:Y:S02]  /*9b30*/  PRMT R17, R38, 0x3340, R39 ;  /* 0x0000334026117816 */ /* 0x000fe40000000027 */
[----:B------:R-:W-:Y:S02]  /*9b40*/  PRMT R19, R54, 0x3340, R43 ;  /* 0x0000334036137816 */ /* 0x000fe4000000002b */
[----:B------:R-:W-:Y:S02]  /*9b50*/  PRMT R25, R5, 0x5410, R2 ;  /* 0x0000541005197816 */ /* 0x000fe40000000002 */
[----:B------:R-:W-:-:S02]  /*9b60*/  PRMT R27, R7, 0x5410, R4 ;  /* 0x00005410071b7816 */ /* 0x000fc40000000004 */
[----:B------:R-:W-:Y:S02]  /*9b70*/  PRMT R29, R17, 0x5410, R6 ;  /* 0x00005410111d7816 */ /* 0x000fe40000000006 */
[----:B------:R-:W-:Y:S02]  /*9b80*/  PRMT R31, R19, 0x5410, R8 ;  /* 0x00005410131f7816 */ /* 0x000fe40000000008 */
[----:B------:R-:W-:Y:S02]  /*9b90*/  SHF.R.U32.HI R2, RZ, 0x8, R21 ;  /* 0x00000008ff027819 */ /* 0x000fe40000011615 */
[----:B------:R-:W-:Y:S02]  /*9ba0*/  SHF.R.U32.HI R4, RZ, 0x8, R76 ;  /* 0x00000008ff047819 */ /* 0x000fe4000001164c */
[----:B------:R-:W-:Y:S02]  /*9bb0*/  SHF.R.U32.HI R5, RZ, 0x8, R78 ;  /* 0x00000008ff057819 */ /* 0x000fe4000001164e */
[----:B------:R-:W-:-:S02]  /*9bc0*/  SHF.R.U32.HI R6, RZ, 0x8, R23 ;  /* 0x00000008ff067819 */ /* 0x000fc40000011617 */
[----:B------:R-:W-:Y:S02]  /*9bd0*/  SHF.R.U32.HI R7, RZ, 0x8, R24 ;  /* 0x00000008ff077819 */ /* 0x000fe40000011618 */
[----:B------:R-:W-:Y:S01]  /*9be0*/  SHF.R.U32.HI R8, RZ, 0x8, R28 ;  /* 0x00000008ff087819 */ /* 0x000fe2000001161c */
[----:B------:R-:W4:Y:S01]  /*9bf0*/  LDL.LU R24, [R1+0x1c] ;  /* 0x00001c0001187983 */ /* 0x000f220000300800 */
[----:B------:R-:W-:Y:S02]  /*9c00*/  F2FP.SATFINITE.E5M2.F32.PACK_AB_MERGE_C R52, R53, R52, RZ ;  /* 0x000000343534723e */ /* 0x000fe400048060ff */
[----:B------:R-:W-:Y:S02]  /*9c10*/  F2FP.SATFINITE.E5M2.F32.PACK_AB_MERGE_C R56, R57, R56, RZ ;  /* 0x000000383938723e */ /* 0x000fe400048060ff */
[----:B------:R-:W-:Y:S02]  /*9c20*/  F2FP.SATFINITE.E5M2.F32.PACK_AB_MERGE_C R60, R61, R60, RZ ;  /* 0x0000003c3d3c723e */ /* 0x000fe400048060ff */
        /* <DEDUP_REMOVED lines=8> */
[----:B------:R-:W-:Y:S02]  /*9cb0*/  LOP3.LUT R60, R60, 0xffff, RZ, 0xc0, !PT ;  /* 0x0000ffff3c3c7812 */ /* 0x000fe400078ec0ff */
[----:B------:R-:W-:Y:S02]  /*9cc0*/  PRMT R17, R17, 0x3340, R4 ;  /* 0x0000334011117816 */ /* 0x000fe40000000004 */
[----:B------:R-:W-:Y:S02]  /*9cd0*/  PRMT R68, R5, 0x3340, R68 ;  /* 0x0000334005447816 */ /* 0x000fe40000000044 */
[----:B------:R-:W-:Y:S02]  /*9ce0*/  PRMT R19, R6, 0x3340, R7 ;  /* 0x0000334006137816 */ /* 0x000fe40000000007 */
[----:B------:R-:W-:-:S02]  /*9cf0*/  PRMT R10, R8, 0x3340, R1 ;  /* 0x00003340080a7816 */ /* 0x000fc40000000001 */
[----:B------:R-:W-:Y:S02]  /*9d00*/  SHF.R.U32.HI R2, RZ, 0x8, R36 ;  /* 0x00000008ff027819 */ /* 0x000fe40000011624 */
[----:B------:R-:W-:Y:S02]  /*9d10*/  SHF.R.U32.HI R4, RZ, 0x8, R37 ;  /* 0x00000008ff047819 */ /* 0x000fe40000011625 */
[----:B------:R-:W-:Y:S02]  /*9d20*/  SHF.R.U32.HI R5, RZ, 0x8, R44 ;  /* 0x00000008ff057819 */ /* 0x000fe4000001162c */
[----:B------:R-:W-:Y:S02]  /*9d30*/  SHF.R.U32.HI R6, RZ, 0x8, R52 ;  /* 0x00000008ff067819 */ /* 0x000fe40000011634 */
[----:B------:R-:W-:Y:S02]  /*9d40*/  SHF.R.U32.HI R7, RZ, 0x8, R41 ;  /* 0x00000008ff077819 */ /* 0x000fe40000011629 */
[----:B------:R-:W-:-:S02]  /*9d50*/  SHF.R.U32.HI R8, RZ, 0x8, R60 ;  /* 0x00000008ff087819 */ /* 0x000fc4000001163c */
[----:B------:R-:W-:Y:S02]  /*9d60*/  PRMT R12, R60, 0x3340, R1 ;  /* 0x000033403c0c7816 */ /* 0x000fe40000000001 */
[----:B------:R-:W-:Y:S02]  /*9d70*/  PRMT R15, R52, 0x3340, R41 ;  /* 0x00003340340f7816 */ /* 0x000fe40000000029 */
        /* <DEDUP_REMOVED lines=10> */
[----:B------:R-:W-:Y:S02]  /*9e20*/  PRMT R12, R8, 0x3340, R1 ;  /* 0x00003340080c7816 */ /* 0x000fe40000000001 */
[----:B------:R-:W-:Y:S02]  /*9e30*/  SHF.R.U32.HI R2, RZ, 0x8, R20 ;  /* 0x00000008ff027819 */ /* 0x000fe40000011614 */
[----:B------:R-:W-:Y:S01]  /*9e40*/  SHF.R.U32.HI R4, RZ, 0x8, R33 ;  /* 0x00000008ff047819 */ /* 0x000fe20000011621 */
[----:B------:R-:W0:Y:S01]  /*9e50*/  LDC R20, c[0x0][0x3b8] ;  /* 0x0000ee00ff147b82 */ /* 0x000e220000000800 */
[----:B------:R-:W-:Y:S02]  /*9e60*/  SHF.R.U32.HI R5, RZ, 0x8, R14 ;  /* 0x00000008ff057819 */ /* 0x000fe4000001160e */
[----:B------:R-:W-:Y:S02]  /*9e70*/  SHF.R.U32.HI R6, RZ, 0x8, R22 ;  /* 0x00000008ff067819 */ /* 0x000fe40000011616 */
[----:B------:R-:W-:-:S02]  /*9e80*/  SHF.R.U32.HI R7, RZ, 0x8, R35 ;  /* 0x00000008ff077819 */ /* 0x000fc40000011623 */
[----:B------:R-:W-:Y:S02]  /*9e90*/  SHF.R.U32.HI R8, RZ, 0x8, R30 ;  /* 0x00000008ff087819 */ /* 0x000fe4000001161e */
[----:B------:R-:W-:Y:S02]  /*9ea0*/  LOP3.LUT R33, R2, 0xffff, RZ, 0xc0, !PT ;  /* 0x0000ffff02217812 */ /* 0x000fe400078ec0ff */
[----:B------:R-:W-:Y:S02]  /*9eb0*/  LOP3.LUT R4, R4, 0xffff, RZ, 0xc0, !PT ;  /* 0x0000ffff04047812 */ /* 0x000fe400078ec0ff */
[----:B------:R-:W-:Y:S02]  /*9ec0*/  LOP3.LUT R5, R5, 0xffff, RZ, 0xc0, !PT ;  /* 0x0000ffff05057812 */ /* 0x000fe400078ec0ff */
[----:B------:R-:W-:Y:S02]  /*9ed0*/  LOP3.LUT R8, R8, 0xffff, RZ, 0xc0, !PT ;  /* 0x0000ffff08087812 */ /* 0x000fe400078ec0ff */
[----:B------:R-:W-:-:S02]  /*9ee0*/  LOP3.LUT R7, R7, 0xffff, RZ, 0xc0, !PT ;  /* 0x0000ffff07077812 */ /* 0x000fc400078ec0ff */
[----:B------:R-:W-:Y:S02]  /*9ef0*/  LOP3.LUT R6, R6, 0xffff, RZ, 0xc0, !PT ;  /* 0x0000ffff06067812 */ /* 0x000fe400078ec0ff */
[----:B------:R-:W-:Y:S02]  /*9f00*/  PRMT R33, R33, 0x3340, R4 ;  /* 0x0000334021217816 */ /* 0x000fe40000000004 */
[----:B------:R-:W-:Y:S02]  /*9f10*/  PRMT R72, R5, 0x3340, R72 ;  /* 0x0000334005487816 */ /* 0x000fe40000000048 */
[----:B------:R-:W-:Y:S02]  /*9f20*/  PRMT R14, R8, 0x3340, R1 ;  /* 0x00003340080e7816 */ /* 0x000fe40000000001 */
[----:B------:R-:W-:Y:S02]  /*9f30*/  PRMT R35, R6, 0x3340, R7 ;  /* 0x0000334006237816 */ /* 0x000fe40000000007 */
[----:B------:R-:W-:-:S02]  /*9f40*/  SHF.R.U32.HI R2, RZ, 0x8, R38 ;  /* 0x00000008ff027819 */ /* 0x000fc40000011626 */
[----:B------:R-:W-:Y:S02]  /*9f50*/  SHF.R.U32.HI R4, RZ, 0x8, R39 ;  /* 0x00000008ff047819 */ /* 0x000fe40000011627 */
[----:B------:R-:W-:Y:S02]  /*9f60*/  SHF.R.U32.HI R5, RZ, 0x8, R46 ;  /* 0x00000008ff057819 */ /* 0x000fe4000001162e */
[----:B------:R-:W-:Y:S02]  /*9f70*/  SHF.R.U32.HI R6, RZ, 0x8, R54 ;  /* 0x00000008ff067819 */ /* 0x000fe40000011636 */
[----:B------:R-:W-:Y:S02]  /*9f80*/  SHF.R.U32.HI R7, RZ, 0x8, R43 ;  /* 0x00000008ff077819 */ /* 0x000fe4000001162b */
[----:B------:R-:W-:Y:S02]  /*9f90*/  SHF.R.U32.HI R8, RZ, 0x8, R62 ;  /* 0x00000008ff087819 */ /* 0x000fe4000001163e */
[----:B------:R-:W-:-:S02]  /*9fa0*/  LOP3.LUT R5, R5, 0xffff, RZ, 0xc0, !PT ;  /* 0x0000ffff05057812 */ /* 0x000fc400078ec0ff */
[----:B------:R-:W-:Y:S02]  /*9fb0*/  LOP3.LUT R4, R4, 0xffff, RZ, 0xc0, !PT ;  /* 0x0000ffff04047812 */ /* 0x000fe400078ec0ff */
[----:B------:R-:W-:Y:S02]  /*9fc0*/  LOP3.LUT R37, R2, 0xffff, RZ, 0xc0, !PT ;  /* 0x0000ffff02257812 */ /* 0x000fe400078ec0ff */
[----:B------:R-:W-:Y:S02]  /*9fd0*/  LOP3.LUT R8, R8, 0xffff, RZ, 0xc0, !PT ;  /* 0x0000ffff08087812 */ /* 0x000fe400078ec0ff */
[----:B------:R-:W-:Y:S02]  /*9fe0*/  LOP3.LUT R7, R7, 0xffff, RZ, 0xc0, !PT ;  /* 0x0000ffff07077812 */ /* 0x000fe400078ec0ff */
[----:B------:R-:W-:Y:S02]  /*9ff0*/  LOP3.LUT R6, R6, 0xffff, RZ, 0xc0, !PT ;  /* 0x0000ffff06067812 */ /* 0x000fe400078ec0ff */
[----:B------:R-:W-:-:S02]  /*a000*/  F2FP.SATFINITE.E5M2.F32.PACK_AB_MERGE_C R50, R51, R50, RZ ;  /* 0x000000323332723e */ /* 0x000fc400048060ff */
[----:B------:R-:W-:Y:S02]  /*a010*/  F2FP.SATFINITE.E5M2.F32.PACK_AB_MERGE_C R66, R67, R66, RZ ;  /* 0x000000424342723e */ /* 0x000fe400048060ff */
[----:B------:R-:W-:Y:S02]  /*a020*/  PRMT R5, R5, 0x3340, R74 ;  /* 0x0000334005057816 */ /* 0x000fe4000000004a */
[----:B------:R-:W-:Y:S02]  /*a030*/  PRMT R4, R37, 0x3340, R4 ;  /* 0x0000334025047816 */ /* 0x000fe40000000004 */
[----:B------:R-:W-:Y:S02]  /*a040*/  PRMT R8, R8, 0x3340, R1 ;  /* 0x0000334008087816 */ /* 0x000fe40000000001 */
[----:B------:R-:W-:Y:S02]  /*a050*/  PRMT R7, R6, 0x3340, R7 ;  /* 0x0000334006077816 */ /* 0x000fe40000000007 */
[----:B------:R-:W-:-:S02]  /*a060*/  PRMT R17, R17, 0x5410, R68 ;  /* 0x0000541011117816 */ /* 0x000fc40000000044 */
[----:B------:R-:W-:Y:S02]  /*a070*/  LOP3.LUT R16, R16, 0xffff, RZ, 0xc0, !PT ;  /* 0x0000ffff10107812 */ /* 0x000fe400078ec0ff */
[----:B------:R-:W-:Y:S02]  /*a080*/  PRMT R19, R19, 0x5410, R10 ;  /* 0x0000541013137816 */ /* 0x000fe4000000000a */
[----:B------:R-:W-:Y:S02]  /*a090*/  PRMT R33, R33, 0x5410, R72 ;  /* 0x0000541021217816 */ /* 0x000fe40000000048 */
[----:B------:R-:W-:Y:S02]  /*a0a0*/  LOP3.LUT R32, R32, 0xffff, RZ, 0xc0, !PT ;  /* 0x0000ffff20207812 */ /* 0x000fe400078ec0ff */
[----:B------:R-:W-:Y:S02]  /*a0b0*/  LOP3.LUT R18, R18, 0xffff, RZ, 0xc0, !PT ;  /* 0x0000ffff12127812 */ /* 0x000fe400078ec0ff */
[----:B------:R-:W-:-:S02]  /*a0c0*/  PRMT R35, R35, 0x5410, R14 ;  /* 0x0000541023237816 */ /* 0x000fc4000000000e */
[----:B------:R-:W-:Y:S02]  /*a0d0*/  PRMT R37, R4, 0x5410, R5 ;  /* 0x0000541004257816 */ /* 0x000fe40000000005 */
[----:B------:R-:W-:Y:S02]  /*a0e0*/  PRMT R39, R7, 0x5410, R8 ;  /* 0x0000541007277816 */ /* 0x000fe40000000008 */
[----:B------:R-:W-:Y:S02]  /*a0f0*/  LOP3.LUT R34, R34, 0xffff, RZ, 0xc0, !PT ;  /* 0x0000ffff22227812 */ /* 0x000fe400078ec0ff */
[----:B------:R-:W-:Y:S02]  /*a100*/  LOP3.LUT R50, R50, 0xffff, RZ, 0xc0, !PT ;  /* 0x0000ffff32327812 */ /* 0x000fe400078ec0ff */
[----:B------:R-:W-:Y:S02]  /*a110*/  LOP3.LUT R66, R66, 0xffff, RZ, 0xc0, !PT ;  /* 0x0000ffff42427812 */ /* 0x000fe400078ec0ff */
[----:B------:R-:W-:-:S02]  /*a120*/  PRMT R23, R23, 0x5410, R12 ;  /* 0x0000541017177816 */ /* 0x000fc4000000000c */
[--C-:B------:R-:W-:Y:S02]  /*a130*/  PRMT R4, R9, 0x4210, R16.reuse ;  /* 0x0000421009047816 */ /* 0x100fe40000000010 */
[----:B------:R-:W-:Y:S02]  /*a140*/  PRMT R8, R17, 0x5210, R16 ;  /* 0x0000521011087816 */ /* 0x000fe40000000010 */
[----:B------:R-:W-:Y:S02]  /*a150*/  PRMT R9, R19, 0x5210, R32 ;  /* 0x0000521013097816 */ /* 0x000fe40000000020 */
[--C-:B------:R-:W-:Y:S02]  /*a160*/  PRMT R12, R25, 0x4210, R18.reuse ;  /* 0x00004210190c7816 */ /* 0x100fe40000000012 */
[----:B------:R-:W-:Y:S02]  /*a170*/  PRMT R16, R33, 0x5210, R18 ;  /* 0x0000521021107816 */ /* 0x000fe40000000012 */
[----:B------:R-:W-:-:S02]  /*a180*/  PRMT R17, R35, 0x5210, R34 ;  /* 0x0000521023117816 */ /* 0x000fc40000000022 */
[----:B------:R-:W-:Y:S02]  /*a190*/  PRMT R18, R37, 0x5210, R50 ;  /* 0x0000521025127816 */ /* 0x000fe40000000032 */
[----:B------:R-:W-:-:S05]  /*a1a0*/  PRMT R19, R39, 0x5210, R66 ;  /* 0x0000521027137816 */ /* 0x000fca0000000042 */
[----:B--2---:R2:W-:Y:S04]  /*a1b0*/  STS.128 [R3+0xc00], R16 ;  /* 0x000c001003007388 */ /* 0x0045e80000000c00 */
[----:B--2---:R-:W2:Y:S01]  /*a1c0*/  LDL.LU R18, [R1+0x18] ;  /* 0x0000180001127983 */ /* 0x004ea20000300800 */
[----:B------:R-:W-:Y:S02]  /*a1d0*/  F2FP.SATFINITE.E5M2.F32.PACK_AB_MERGE_C R48, R49, R48, RZ ;  /* 0x000000303130723e */ /* 0x000fe400048060ff */
[----:B------:R-:W-:Y:S02]  /*a1e0*/  F2FP.SATFINITE.E5M2.F32.PACK_AB_MERGE_C R64, R65, R64, RZ ;  /* 0x000000404140723e */ /* 0x000fe400048060ff */
[----:B------:R-:W-:Y:S02]  /*a1f0*/  PRMT R21, R21, 0x5410, R70 ;  /* 0x0000541015157816 */ /* 0x000fe40000000046 */
[----:B------:R-:W-:-:S02]  /*a200*/  PRMT R5, R11, 0x4210, R32 ;  /* 0x000042100b057816 */ /* 0x000fc40000000020 */
[----:B------:R-:W-:Y:S02]  /*a210*/  PRMT R14, R29, 0x4210, R50 ;  /* 0x000042101d0e7816 */ /* 0x000fe40000000032 */
[----:B------:R-:W-:Y:S02]  /*a220*/  LOP3.LUT R22, R0, 0xff0, RZ, 0xc0, !PT ;  /* 0x00000ff000167812 */ /* 0x000fe400078ec0ff */
[----:B---3--:R-:W-:Y:S01]  /*a230*/  ISETP.GE.AND P0, PT, R227, UR10, PT ;  /* 0x0000000ae3007c0c */ /* 0x008fe2000bf06270 */
[----:B0-----:R-:W-:Y:S01]  /*a240*/  IMAD R16, R223, R20, RZ ;  /* 0x00000014df107224 */ /* 0x001fe200078e02ff */
[----:B------:R-:W-:Y:S01]  /*a250*/  LOP3.LUT R48, R48, 0xffff, RZ, 0xc0, !PT ;  /* 0x0000ffff30307812 */ /* 0x000fe200078ec0ff */
[----:B------:R-:W3:Y:S01]  /*a260*/  LDL.LU R28, [R1+0x14] ;  /* 0x00001400011c7983 */ /* 0x000ee20000300800 */
[----:B------:R-:W-:Y:S02]  /*a270*/  LOP3.LUT R64, R64, 0xffff, RZ, 0xc0, !PT ;  /* 0x0000ffff40407812 */ /* 0x000fe400078ec0ff */
[----:B------:R-:W-:-:S02]  /*a280*/  PRMT R6, R13, 0x4210, R48 ;  /* 0x000042100d067816 */ /* 0x000fc40000000030 */
[----:B------:R-:W-:Y:S02]  /*a290*/  PRMT R7, R15, 0x4210, R64 ;  /* 0x000042100f077816 */ /* 0x000fe40000000040 */
[----:B------:R-:W-:Y:S02]  /*a2a0*/  PRMT R10, R21, 0x5210, R48 ;  /* 0x00005210150a7816 */ /* 0x000fe40000000030 */
[----:B------:R-:W-:Y:S02]  /*a2b0*/  PRMT R11, R23, 0x5210, R64 ;  /* 0x00005210170b7816 */ /* 0x000fe40000000040 */
[----:B------:R-:W-:Y:S02]  /*a2c0*/  PRMT R13, R27, 0x4210, R34 ;  /* 0x000042101b0d7816 */ /* 0x000fe40000000022 */
[----:B------:R-:W-:Y:S01]  /*a2d0*/  PRMT R15, R31, 0x4210, R66 ;  /* 0x000042101f0f7816 */ /* 0x000fe20000000042 */
[----:B------:R-:W-:Y:S04]  /*a2e0*/  STS.128 [R3], R4 ;  /* 0x0000000403007388 */ /* 0x000fe80000000c00 */
[----:B------:R-:W-:Y:S04]  /*a2f0*/  STS.128 [R3+0x800], R12 ;  /* 0x0008000c03007388 */ /* 0x000fe80000000c00 */
[----:B------:R0:W-:Y:S01]  /*a300*/  STS.128 [R3+0x400], R8 ;  /* 0x0004000803007388 */ /* 0x0001e20000000c00 */
[----:B------:R-:W-:Y:S01]  /*a310*/  BAR.SYNC.DEFER_BLOCKING 0x0 ;  /* 0x0000000000007b1d */ /* 0x000fe20000010000 */
[----:B-1----:R-:W-:Y:S01]  /*a320*/  IMAD R21, R227, UR4, RZ ;  /* 0x00000004e3157c24 */ /* 0x002fe2000f8e02ff */
[----:B------:R-:W-:Y:S01]  /*a330*/  ISETP.LT.AND P3, PT, R226, UR11, !P0 ;  /* 0x0000000be2007c0c */ /* 0x000fe2000c761270 */
[C---:B------:R-:W-:Y:S01]  /*a340*/  IMAD R23, R165.reuse, R20, RZ ;  /* 0x00000014a5177224 */ /* 0x040fe200078e02ff */
[----:B------:R-:W-:-:S02]  /*a350*/  ISETP.LT.AND P1, PT, R165, UR11, !P0 ;  /* 0x0000000ba5007c0c */ /* 0x000fc4000c721270 */
[----:B-----5:R-:W-:Y:S01]  /*a360*/  ISETP.LT.AND P5, PT, R71, UR11, !P0 ;  /* 0x0000000b47007c0c */ /* 0x020fe2000c7a1270 */
[----:B------:R-:W5:Y:S04]  /*a370*/  LDL.LU R27, [R1+0x10] ;  /* 0x00001000011b7983 */ /* 0x000f680000300800 */
[----:B------:R-:W1:Y:S01]  /*a380*/  LDS.128 R4, [R22+UR12] ;  /* 0x0000000c16047984 */ /* 0x000e620008000c00 */
[----:B------:R-:W-:Y:S01]  /*a390*/  IADD3 R2, P2, PT, R21, UR8, RZ ;  /* 0x0000000815027c10 */ /* 0x000fe2000ff5e0ff */
[----:B------:R-:W-:-:S03]  /*a3a0*/  IMAD R226, R226, R20, RZ ;  /* 0x00000014e2e27224 */ /* 0x000fc600078e02ff */
[----:B0-----:R-:W-:Y:S02]  /*a3b0*/  LEA.HI.X.SX32 R3, R21, UR9, 0x1, P2 ;  /* 0x0000000915037c11 */ /* 0x001fe400090f0eff */
[CC--:B------:R-:W-:Y:S02]  /*a3c0*/  IADD3 R8, P6, PT, R23.reuse, R2.reuse, RZ ;  /* 0x0000000217087210 */ /* 0x0c0fe40007fde0ff */
[C---:B------:R-:W-:Y:S02]  /*a3d0*/  IADD3 R10, P4, PT, R226.reuse, R2, RZ ;  /* 0x00000002e20a7210 */ /* 0x040fe40007f9e0ff */
[-C--:B------:R-:W-:Y:S02]  /*a3e0*/  LEA.HI.X.SX32 R9, R23, R3.reuse, 0x1, P6 ;  /* 0x0000000317097211 */ /* 0x080fe400030f0eff */
[----:B------:R-:W-:Y:S02]  /*a3f0*/  LEA.HI.X.SX32 R11, R226, R3, 0x1, P4 ;  /* 0x00000003e20b7211 */ /* 0x000fe400020f0eff */
[C---:B------:R-:W-:Y:S01]  /*a400*/  ISETP.LT.AND P6, PT, R225.reuse, UR11, !P0 ;  /* 0x0000000be1007c0c */ /* 0x040fe2000c7c1270 */
[----:B------:R-:W-:Y:S01]  /*a410*/  IMAD R225, R225, R20, RZ ;  /* 0x00000014e1e17224 */ /* 0x000fe200078e02ff */
[----:B-1----:R-:W-:-:S02]  /*a420*/  PRMT R21, R4, 0x7770, RZ ;  /* 0x0000777004157816 */ /* 0x002fc400000000ff */
[----:B------:R-:W-:-:S03]  /*a430*/  PRMT R19, R4, 0x7771, RZ ;  /* 0x0000777104137816 */ /* 0x000fc600000000ff */
[----:B------:R0:W-:Y:S01]  /*a440*/  @P1 STG.E.U8 desc[UR26][R8.64], R21 ;  /* 0x0000001508001986 */ /* 0x0001e2000c10111a */
[----:B------:R-:W-:-:S03]  /*a450*/  IADD3 R12, P1, PT, R225, R2, RZ ;  /* 0x00000002e10c7210 */ /* 0x000fc60007f3e0ff */
[----:B------:R1:W-:Y:S01]  /*a460*/  @P3 STG.E.U8 desc[UR26][R10.64], R19 ;  /* 0x000000130a003986 */ /* 0x0003e2000c10111a */
[C---:B------:R-:W-:Y:S01]  /*a470*/  ISETP.LT.AND P3, PT, R224.reuse, UR11, !P0 ;  /* 0x0000000be0007c0c */ /* 0x040fe2000c761270 */
[----:B------:R-:W-:Y:S01]  /*a480*/  IMAD R224, R224, R20, RZ ;  /* 0x00000014e0e07224 */ /* 0x000fe200078e02ff */
[-C--:B------:R-:W-:Y:S02]  /*a490*/  LEA.HI.X.SX32 R13, R225, R3.reuse, 0x1, P1 ;  /* 0x00000003e10d7211 */ /* 0x080fe400008f0eff */
[----:B------:R-:W-:Y:S02]  /*a4a0*/  PRMT R17, R4, 0x7772, RZ ;  /* 0x0000777204117816 */ /* 0x000fe400000000ff */
[----:B------:R-:W-:Y:S02]  /*a4b0*/  IADD3 R14, P4, PT, R224, R2, RZ ;  /* 0x00000002e00e7210 */ /* 0x000fe40007f9e0ff */
[----:B0-----:R-:W-:Y:S01]  /*a4c0*/  PRMT R21, R4, 0x7773, RZ ;  /* 0x0000777304157816 */ /* 0x001fe200000000ff */
[----:B------:R0:W-:Y:S01]  /*a4d0*/  @P6 STG.E.U8 desc[UR26][R12.64], R17 ;  /* 0x000000110c006986 */ /* 0x0001e2000c10111a */
[----:B------:R-:W-:-:S02]  /*a4e0*/  LEA.HI.X.SX32 R15, R224, R3, 0x1, P4 ;  /* 0x00000003e00f7211 */ /* 0x000fc400020f0eff */
[C---:B------:R-:W-:Y:S01]  /*a4f0*/  ISETP.LT.AND P4, PT, R222.reuse, UR11, !P0 ;  /* 0x0000000bde007c0c */ /* 0x040fe2000c781270 */
[----:B------:R-:W-:Y:S01]  /*a500*/  IMAD R222, R222, R20, RZ ;  /* 0x00000014dede7224 */ /* 0x000fe200078e02ff */
[C---:B------:R-:W-:Y:S02]  /*a510*/  IADD3 R8, P6, PT, R16.reuse, R2, RZ ;  /* 0x0000000210087210 */ /* 0x040fe40007fde0ff */
[----:B------:R-:W-:Y:S01]  /*a520*/  ISETP.LT.AND P1, PT, R223, UR11, !P0 ;  /* 0x0000000bdf007c0c */ /* 0x000fe2000c721270 */
[----:B------:R4:W-:Y:S01]  /*a530*/  @P3 STG.E.U8 desc[UR26][R14.64], R21 ;  /* 0x000000150e003986 */ /* 0x0009e2000c10111a */
[----:B------:R-:W-:Y:S02]  /*a540*/  LEA.HI.X.SX32 R9, R16, R3, 0x1, P6 ;  /* 0x0000000310097211 */ /* 0x000fe400030f0eff */
[C---:B------:R-:W-:Y:S01]  /*a550*/  ISETP.LT.AND P3, PT, R221.reuse, UR11, !P0 ;  /* 0x0000000bdd007c0c */ /* 0x040fe2000c761270 */
[----:B------:R-:W-:Y:S01]  /*a560*/  IMAD R221, R221, R20, RZ ;  /* 0x00000014dddd7224 */ /* 0x000fe200078e02ff */
[----:B-1----:R-:W-:-:S02]  /*a570*/  IADD3 R10, P6, PT, R222, R2, RZ ;  /* 0x00000002de0a7210 */ /* 0x002fc40007fde0ff */
[C---:B------:R-:W-:Y:S02]  /*a580*/  PRMT R19, R5.reuse, 0x7770, RZ ;  /* 0x0000777005137816 */ /* 0x040fe400000000ff */
[-C--:B------:R-:W-:Y:S01]  /*a590*/  LEA.HI.X.SX32 R11, R222, R3.reuse, 0x1, P6 ;  /* 0x00000003de0b7211 */ /* 0x080fe200030f0eff */
[C---:B------:R-:W-:Y:S01]  /*a5a0*/  IMAD R4, R220.reuse, R20, RZ ;  /* 0x00000014dc047224 */ /* 0x040fe200078e02ff */
[----:B0-----:R-:W-:Y:S02]  /*a5b0*/  PRMT R17, R5, 0x7771, RZ ;  /* 0x0000777105117816 */ /* 0x001fe400000000ff */
[C---:B------:R-:W-:Y:S01]  /*a5c0*/  IADD3 R12, P6, PT, R221.reuse, R2, RZ ;  /* 0x00000002dd0c7210 */ /* 0x040fe20007fde0ff */
[----:B------:R0:W-:Y:S01]  /*a5d0*/  @P1 STG.E.U8 desc[UR26][R8.64], R19 ;  /* 0x0000001308001986 */ /* 0x0001e2000c10111a */
[----:B------:R-:W-:Y:S02]  /*a5e0*/  ISETP.LT.AND P1, PT, R220, UR11, !P0 ;  /* 0x0000000bdc007c0c */ /* 0x000fe4000c721270 */
[----:B------:R-:W-:Y:S01]  /*a5f0*/  LEA.HI.X.SX32 R13, R221, R3, 0x1, P6 ;  /* 0x00000003dd0d7211 */ /* 0x000fe200030f0eff */
[----:B------:R-:W-:Y:S01]  /*a600*/  @P4 STG.E.U8 desc[UR26][R10.64], R17 ;  /* 0x000000110a004986 */ /* 0x000fe2000c10111a */
[C---:B------:R-:W-:Y:S01]  /*a610*/  ISETP.LT.AND P6, PT, R219.reuse, UR11, !P0 ;  /* 0x0000000bdb007c0c */ /* 0x040fe2000c7c1270 */
[----:B------:R-:W-:Y:S01]  /*a620*/  IMAD R219, R219, R20, RZ ;  /* 0x00000014dbdb7224 */ /* 0x000fe200078e02ff */
[----:B----4-:R-:W-:-:S04]  /*a630*/  IADD3 R14, P4, PT, R4, R2, RZ ;  /* 0x00000002040e7210 */ /* 0x010fc80007f9e0ff */
[-C--:B------:R-:W-:Y:S02]  /*a640*/  LEA.HI.X.SX32 R15, R4, R3.reuse, 0x1, P4 ;  /* 0x00000003040f7211 */ /* 0x080fe400020f0eff */
[----:B0-----:R-:W-:Y:S02]  /*a650*/  PRMT R19, R5, 0x7772, RZ ;  /* 0x0000777205137816 */ /* 0x001fe400000000ff */
[----:B------:R-:W-:Y:S02]  /*a660*/  IADD3 R4, P4, PT, R219, R2, RZ ;  /* 0x00000002db047210 */ /* 0x000fe40007f9e0ff */
[----:B------:R-:W-:Y:S01]  /*a670*/  PRMT R9, R5, 0x7773, RZ ;  /* 0x0000777305097816 */ /* 0x000fe200000000ff */
[----:B------:R0:W-:Y:S01]  /*a680*/  @P3 STG.E.U8 desc[UR26][R12.64], R19 ;  /* 0x000000130c003986 */ /* 0x0001e2000c10111a */
[C---:B------:R-:W-:Y:S01]  /*a690*/  ISETP.LT.AND P3, PT, R218.reuse, UR11, !P0 ;  /* 0x0000000bda007c0c */ /* 0x040fe2000c761270 */
[-C--:B------:R-:W-:Y:S01]  /*a6a0*/  IMAD R218, R218, R20.reuse, RZ ;  /* 0x00000014dada7224 */ /* 0x080fe200078e02ff */
[----:B------:R-:W-:Y:S01]  /*a6b0*/  LEA.HI.X.SX32 R5, R219, R3, 0x1, P4 ;  /* 0x00000003db057211 */ /* 0x000fe200020f0eff */
[----:B------:R-:W-:Y:S01]  /*a6c0*/  IMAD R8, R217, R20, RZ ;  /* 0x00000014d9087224 */ /* 0x000fe200078e02ff */
[----:B------:R-:W-:Y:S01]  /*a6d0*/  PRMT R21, R6, 0x7770, RZ ;  /* 0x0000777006157816 */ /* 0x000fe200000000ff */
[----:B------:R1:W-:Y:S01]  /*a6e0*/  @P1 STG.E.U8 desc[UR26][R14.64], R9 ;  /* 0x000000090e001986 */ /* 0x0003e2000c10111a */
[----:B------:R-:W-:-:S03]  /*a6f0*/  IADD3 R16, P4, PT, R218, R2, RZ ;  /* 0x00000002da107210 */ /* 0x000fc60007f9e0ff */
[----:B------:R4:W-:Y:S01]  /*a700*/  @P6 STG.E.U8 desc[UR26][R4.64], R21 ;  /* 0x0000001504006986 */ /* 0x0009e2000c10111a */
[----:B0-----:R-:W-:Y:S02]  /*a710*/  IADD3 R12, P6, PT, R8, R2, RZ ;  /* 0x00000002080c7210 */ /* 0x001fe40007fde0ff */
[----:B------:R-:W-:Y:S02]  /*a720*/  ISETP.LT.AND P1, PT, R217, UR11, !P0 ;  /* 0x0000000bd9007c0c */ /* 0x000fe4000c721270 */
[-C--:B------:R-:W-:Y:S02]  /*a730*/  LEA.HI.X.SX32 R17, R218, R3.reuse, 0x1, P4 ;  /* 0x00000003da117211 */ /* 0x080fe400020f0eff */
[----:B------:R-:W-:Y:S02]  /*a740*/  LEA.HI.X.SX32 R13, R8, R3, 0x1, P6 ;  /* 0x00000003080d7211 */ /* 0x000fe400030f0eff */
[C---:B------:R-:W-:Y:S01]  /*a750*/  ISETP.LT.AND P4, PT, R216.reuse, UR11, !P0 ;  /* 0x0000000bd8007c0c */ /* 0x040fe2000c781270 */
[----:B------:R-:W0:Y:S01]  /*a760*/  LDS.128 R8, [R22+UR12+0x1000] ;  /* 0x0010000c16087984 */ /* 0x000e220008000c00 */
[----:B------:R-:W-:Y:S01]  /*a770*/  IMAD R216, R216, R20, RZ ;  /* 0x00000014d8d87224 */ /* 0x000fe200078e02ff */
[----:B------:R-:W-:-:S02]  /*a780*/  PRMT R25, R6, 0x7771, RZ ;  /* 0x0000777106197816 */ /* 0x000fc400000000ff */
[----:B------:R-:W-:Y:S02]  /*a790*/  PRMT R19, R6, 0x7772, RZ ;  /* 0x0000777206137816 */ /* 0x000fe400000000ff */
[C---:B-1----:R-:W-:Y:S01]  /*a7a0*/  IADD3 R14, P6, PT, R216.reuse, R2, RZ ;  /* 0x00000002d80e7210 */ /* 0x042fe20007fde0ff */
[----:B------:R1:W-:Y:S01]  /*a7b0*/  @P3 STG.E.U8 desc[UR26][R16.64], R25 ;  /* 0x0000001910003986 */ /* 0x0003e2000c10111a */
[C---:B------:R-:W-:Y:S01]  /*a7c0*/  ISETP.LT.AND P3, PT, R215.reuse, UR11, !P0 ;  /* 0x0000000bd7007c0c */ /* 0x040fe2000c761270 */
[-C--:B------:R-:W-:Y:S01]  /*a7d0*/  IMAD R215, R215, R20.reuse, RZ ;  /* 0x00000014d7d77224 */ /* 0x080fe200078e02ff */
[----:B------:R-:W-:Y:S02]  /*a7e0*/  LEA.HI.X.SX32 R15, R216, R3, 0x1, P6 ;  /* 0x00000003d80f7211 */ /* 0x000fe400030f0eff */
[----:B----4-:R-:W-:Y:S01]  /*a7f0*/  PRMT R21, R6, 0x7773, RZ ;  /* 0x0000777306157816 */ /* 0x010fe200000000ff */
[C---:B------:R-:W-:Y:S01]  /*a800*/  IMAD R6, R214.reuse, R20, RZ ;  /* 0x00000014d6067224 */ /* 0x040fe200078e02ff */
[----:B------:R4:W-:Y:S01]  /*a810*/  @P1 STG.E.U8 desc[UR26][R12.64], R19 ;  /* 0x000000130c001986 */ /* 0x0009e2000c10111a */
[----:B------:R-:W-:-:S02]  /*a820*/  ISETP.LT.AND P1, PT, R214, UR11, !P0 ;  /* 0x0000000bd6007c0c */ /* 0x000fc4000c721270 */
[CC--:B------:R-:W-:Y:S01]  /*a830*/  IADD3 R4, P6, PT, R215.reuse, R2.reuse, RZ ;  /* 0x00000002d7047210 */ /* 0x0c0fe20007fde0ff */
[----:B------:R4:W-:Y:S01]  /*a840*/  @P4 STG.E.U8 desc[UR26][R14.64], R21 ;  /* 0x000000150e004986 */ /* 0x0009e2000c10111a */
[C---:B-1----:R-:W-:Y:S02]  /*a850*/  IADD3 R16, P4, PT, R6.reuse, R2, RZ ;  /* 0x0000000206107210 */ /* 0x042fe40007f9e0ff */
[-C--:B------:R-:W-:Y:S02]  /*a860*/  LEA.HI.X.SX32 R5, R215, R3.reuse, 0x1, P6 ;  /* 0x00000003d7057211 */ /* 0x080fe400030f0eff */
[C---:B------:R-:W-:Y:S01]  /*a870*/  ISETP.LT.AND P6, PT, R213.reuse, UR11, !P0 ;  /* 0x0000000bd5007c0c */ /* 0x040fe2000c7c1270 */
[----:B------:R-:W-:Y:S01]  /*a880*/  IMAD R213, R213, R20, RZ ;  /* 0x00000014d5d57224 */ /* 0x000fe200078e02ff */
[----:B------:R-:W-:Y:S02]  /*a890*/  PRMT R25, R7, 0x7770, RZ ;  /* 0x0000777007197816 */ /* 0x000fe400000000ff */
[----:B------:R-:W-:-:S02]  /*a8a0*/  LEA.HI.X.SX32 R17, R6, R3, 0x1, P4 ;  /* 0x0000000306117211 */ /* 0x000fc400020f0eff */
[----:B----4-:R-:W-:Y:S02]  /*a8b0*/  PRMT R19, R7, 0x7771, RZ ;  /* 0x0000777107137816 */ /* 0x010fe400000000ff */
[C---:B------:R-:W-:Y:S01]  /*a8c0*/  ISETP.LT.AND P4, PT, R212.reuse, UR11, !P0 ;  /* 0x0000000bd4007c0c */ /* 0x040fe2000c781270 */
[----:B------:R-:W-:Y:S01]  /*a8d0*/  IMAD R212, R212, R20, RZ ;  /* 0x00000014d4d47224 */ /* 0x000fe200078e02ff */
[----:B------:R-:W-:Y:S01]  /*a8e0*/  @P3 STG.E.U8 desc[UR26][R4.64], R25 ;  /* 0x0000001904003986 */ /* 0x000fe2000c10111a */
[CC--:B------:R-:W-:Y:S01]  /*a8f0*/  IADD3 R12, P3, PT, R213.reuse, R2.reuse, RZ ;  /* 0x00000002d50c7210 */ /* 0x0c0fe20007f7e0ff */
[----:B------:R-:W-:Y:S02]  /*a900*/  IMAD R23, R20, 0x40, R23 ;  /* 0x0000004014177824 */ /* 0x000fe400078e0217 */
[----:B------:R1:W-:Y:S01]  /*a910*/  @P1 STG.E.U8 desc[UR26][R16.64], R19 ;  /* 0x0000001310001986 */ /* 0x0003e2000c10111a */
[----:B------:R-:W-:Y:S02]  /*a920*/  IADD3 R14, P1, PT, R212, R2, RZ ;  /* 0x00000002d40e7210 */ /* 0x000fe40007f3e0ff */
[----:B------:R-:W-:-:S02]  /*a930*/  LEA.HI.X.SX32 R13, R213, R3, 0x1, P3 ;  /* 0x00000003d50d7211 */ /* 0x000fc400018f0eff */
[----:B------:R-:W-:Y:S02]  /*a940*/  PRMT R21, R7, 0x7772, RZ ;  /* 0x0000777207157816 */ /* 0x000fe400000000ff */
[----:B------:R-:W-:Y:S02]  /*a950*/  LEA.HI.X.SX32 R15, R212, R3, 0x1, P1 ;  /* 0x00000003d40f7211 */ /* 0x000fe400008f0eff */
[----:B------:R-:W-:Y:S02]  /*a960*/  ISETP.LT.AND P2, PT, R73, UR11, !P0 ;  /* 0x0000000b49007c0c */ /* 0x000fe4000c741270 */
[----:B-1----:R-:W-:Y:S01]  /*a970*/  PRMT R19, R7, 0x7773, RZ ;  /* 0x0000777307137816 */ /* 0x002fe200000000ff */
[----:B------:R-:W-:Y:S01]  /*a980*/  IMAD R7, R20, 0x4, R23 ;  /* 0x0000000414077824 */ /* 0x000fe200078e0217 */
[----:B------:R-:W-:Y:S01]  /*a990*/  @P6 STG.E.U8 desc[UR26][R12.64], R21 ;  /* 0x000000150c006986 */ /* 0x000fe2000c10111a */
[----:B------:R-:W-:-:S03]  /*a9a0*/  IADD3 R4, P6, PT, R23, R2, RZ ;  /* 0x0000000217047210 */ /* 0x000fc60007fde0ff */
[----:B------:R1:W-:Y:S01]  /*a9b0*/  @P4 STG.E.U8 desc[UR26][R14.64], R19 ;  /* 0x000000130e004986 */ /* 0x0003e2000c10111a */
[----:B------:R-:W-:Y:S01]  /*a9c0*/  IADD3 R6, P4, PT, R7, R2, RZ ;  /* 0x0000000207067210 */ /* 0x000fe20007f9e0ff */
[----:B------:R-:W-:Y:S01]  /*a9d0*/  IMAD R17, R20, 0x4, R7 ;  /* 0x0000000414117824 */ /* 0x000fe200078e0207 */
[-C--:B------:R-:W-:Y:S02]  /*a9e0*/  LEA.HI.X.SX32 R5, R23, R3.reuse, 0x1, P6 ;  /* 0x0000000317057211 */ /* 0x080fe400030f0eff */
[C---:B0-----:R-:W-:Y:S01]  /*a9f0*/  PRMT R25, R8.reuse, 0x7770, RZ ;  /* 0x0000777008197816 */ /* 0x041fe200000000ff */
[----:B------:R-:W-:Y:S01]  /*aa00*/  IMAD R16, R211, R20, RZ ;  /* 0x00000014d3107224 */ /* 0x000fe200078e02ff */
[----:B------:R-:W-:Y:S02]  /*aa10*/  LEA.HI.X.SX32 R7, R7, R3, 0x1, P4 ;  /* 0x0000000307077211 */ /* 0x000fe400020f0eff */
[----:B------:R-:W-:Y:S01]  /*aa20*/  PRMT R23, R8, 0x7771, RZ ;  /* 0x0000777108177816 */ /* 0x000fe200000000ff */
[----:B------:R-:W-:Y:S01]  /*aa30*/  @P2 STG.E.U8 desc[UR26][R4.64], R25 ;  /* 0x0000001904002986 */ /* 0x000fe2000c10111a */
[----:B------:R-:W-:-:S03]  /*aa40*/  ISETP.LT.AND P3, PT, R26, UR11, !P0 ;  /* 0x0000000b1a007c0c */ /* 0x000fc6000c761270 */
[----:B------:R0:W-:Y:S01]  /*aa50*/  @P5 STG.E.U8 desc[UR26][R6.64], R23 ;  /* 0x0000001706005986 */ /* 0x0001e2000c10111a */
[----:B-1----:R-:W-:Y:S02]  /*aa60*/  IADD3 R14, P5, PT, R16, R2, RZ ;  /* 0x00000002100e7210 */ /* 0x002fe40007fbe0ff */
[----:B------:R-:W-:Y:S01]  /*aa70*/  ISETP.LT.AND P1, PT, R24, UR11, !P0 ;  /* 0x0000000b18007c0c */ /* 0x000fe2000c721270 */
[----:B------:R-:W4:Y:S01]  /*aa80*/  LDL.LU R26, [R1+0xc] ;  /* 0x00000c00011a7983 */ /* 0x000f220000300800 */
[----:B------:R-:W-:-:S03]  /*aa90*/  LEA.HI.X.SX32 R15, R16, R3, 0x1, P5 ;  /* 0x00000003100f7211 */ /* 0x000fc600028f0eff */
[----:B------:R-:W4:Y:S01]  /*aaa0*/  LDL.LU R24, [R1+0x8] ;  /* 0x0000080001187983 */ /* 0x000f220000300800 */
[----:B--2---:R-:W-:-:S03]  /*aab0*/  ISETP.LT.AND P6, PT, R18, UR11, !P0 ;  /* 0x0000000b12007c0c */ /* 0x004fc6000c7c1270 */
[----:B------:R-:W2:Y:S04]  /*aac0*/  LDL.LU R18, [R1+0x4] ;  /* 0x0000040001127983 */ /* 0x000ea80000300800 */
[----:B------:R-:W2:Y:S01]  /*aad0*/  LDL.LU R16, [R1] ;  /* 0x0000000001107983 */ /* 0x000ea20000300800 */
[----:B------:R-:W-:Y:S02]  /*aae0*/  IADD3 R12, P2, PT, R17, R2, RZ ;  /* 0x00000002110c7210 */ /* 0x000fe40007f5e0ff */
[----:B------:R-:W-:Y:S02]  /*aaf0*/  ISETP.LT.AND P4, PT, R211, UR11, !P0 ;  /* 0x0000000bd3007c0c */ /* 0x000fe4000c781270 */
[----:B------:R-:W-:Y:S01]  /*ab00*/  LEA.HI.X.SX32 R13, R17, R3, 0x1, P2 ;  /* 0x00000003110d7211 */ /* 0x000fe200010f0eff */
[----:B------:R-:W-:Y:S01]  /*ab10*/  IMAD R17, R20, 0x8, R17 ;  /* 0x0000000814117824 */ /* 0x000fe200078e0211 */
[----:B------:R-:W-:-:S02]  /*ab20*/  PRMT R21, R8, 0x7772, RZ ;  /* 0x0000777208157816 */ /* 0x000fc400000000ff */
[----:B------:R-:W-:Y:S01]  /*ab30*/  PRMT R19, R8, 0x7773, RZ ;  /* 0x0000777308137816 */ /* 0x000fe200000000ff */
[C---:B0-----:R-:W-:Y:S01]  /*ab40*/  IMAD R7, R20.reuse, 0x4, R17 ;  /* 0x0000000414077824 */ /* 0x041fe200078e0211 */
[-C--:B------:R-:W-:Y:S01]  /*ab50*/  IADD3 R4, P5, PT, R17, R2.reuse, RZ ;  /* 0x0000000211047210 */ /* 0x080fe20007fbe0ff */
[----:B------:R0:W-:Y:S01]  /*ab60*/  @P3 STG.E.U8 desc[UR26][R12.64], R21 ;  /* 0x000000150c003986 */ /* 0x0001e2000c10111a */
[----:B------:R-:W-:Y:S02]  /*ab70*/  PRMT R23, R9, 0x7770, RZ ;  /* 0x0000777009177816 */ /* 0x000fe400000000ff */
[-C--:B------:R-:W-:Y:S01]  /*ab80*/  LEA.HI.X.SX32 R5, R17, R3.reuse, 0x1, P5 ;  /* 0x0000000311057211 */ /* 0x080fe200028f0eff */
[----:B------:R1:W-:Y:S01]  /*ab90*/  @P4 STG.E.U8 desc[UR26][R14.64], R19 ;  /* 0x000000130e004986 */ /* 0x0003e2000c10111a */
[C---:B------:R-:W-:Y:S01]  /*aba0*/  IADD3 R6, P4, PT, R7.reuse, R2, RZ ;  /* 0x0000000207067210 */ /* 0x040fe20007f9e0ff */
[----:B------:R-:W-:Y:S02]  /*abb0*/  IMAD R17, R20, 0x4, R7 ;  /* 0x0000000414117824 */ /* 0x000fe400078e0207 */
[----:B------:R1:W-:Y:S01]  /*abc0*/  @P1 STG.E.U8 desc[UR26][R4.64], R23 ;  /* 0x0000001704001986 */ /* 0x0003e2000c10111a */
[----:B------:R-:W-:Y:S01]  /*abd0*/  LEA.HI.X.SX32 R7, R7, R3, 0x1, P4 ;  /* 0x0000000307077211 */ /* 0x000fe200020f0eff */
[----:B------:R-:W-:Y:S01]  /*abe0*/  IMAD R8, R210, R20, RZ ;  /* 0x00000014d2087224 */ /* 0x000fe200078e02ff */
[----:B0-----:R-:W-:-:S02]  /*abf0*/  PRMT R21, R9, 0x7771, RZ ;  /* 0x0000777109157816 */ /* 0x001fc400000000ff */
[CC--:B------:R-:W-:Y:S02]  /*ac00*/  IADD3 R12, P1, PT, R17.reuse, R2.reuse, RZ ;  /* 0x00000002110c7210 */ /* 0x0c0fe40007f3e0ff */
[----:B---3--:R-:W-:Y:S02]  /*ac10*/  ISETP.LT.AND P2, PT, R28, UR11, !P0 ;  /* 0x0000000b1c007c0c */ /* 0x008fe4000c741270 */
[----:B------:R-:W-:Y:S01]  /*ac20*/  ISETP.LT.AND P4, PT, R210, UR11, !P0 ;  /* 0x0000000bd2007c0c */ /* 0x000fe2000c781270 */
[----:B------:R0:W-:Y:S01]  /*ac30*/  @P6 STG.E.U8 desc[UR26][R6.64], R21 ;  /* 0x0000001506006986 */ /* 0x0001e2000c10111a */
[----:B------:R-:W-:Y:S01]  /*ac40*/  LEA.HI.X.SX32 R13, R17, R3, 0x1, P1 ;  /* 0x00000003110d7211 */ /* 0x000fe200008f0eff */
[----:B------:R-:W-:Y:S01]  /*ac50*/  IMAD R17, R20, 0x8, R17 ;  /* 0x0000000814117824 */ /* 0x000fe200078e0211 */
[----:B-1----:R-:W-:Y:S02]  /*ac60*/  IADD3 R14, P6, PT, R8, R2, RZ ;  /* 0x00000002080e7210 */ /* 0x002fe40007fde0ff */
[----:B------:R-:W-:-:S02]  /*ac70*/  PRMT R19, R9, 0x7772, RZ ;  /* 0x0000777209137816 */ /* 0x000fc400000000ff */
[-C--:B------:R-:W-:Y:S01]  /*ac80*/  LEA.HI.X.SX32 R15, R8, R3.reuse, 0x1, P6 ;  /* 0x00000003080f7211 */ /* 0x080fe200030f0eff */
[----:B------:R-:W-:Y:S01]  /*ac90*/  IMAD R5, R20, 0x4, R17 ;  /* 0x0000000414057824 */ /* 0x000fe200078e0211 */
[----:B------:R-:W-:Y:S02]  /*aca0*/  IADD3 R8, P6, PT, R17, R2, RZ ;  /* 0x0000000211087210 */ /* 0x000fe40007fde0ff */
[----:B------:R-:W-:Y:S02]  /*acb0*/  PRMT R25, R9, 0x7773, RZ ;  /* 0x0000777309197816 */ /* 0x000fe400000000ff */
[----:B-----5:R-:W-:Y:S01]  /*acc0*/  ISETP.LT.AND P3, PT, R27, UR11, !P0 ;  /* 0x0000000b1b007c0c */ /* 0x020fe2000c761270 */
[----:B------:R1:W-:Y:S01]  /*acd0*/  @P2 STG.E.U8 desc[UR26][R12.64], R19 ;  /* 0x000000130c002986 */ /* 0x0003e2000c10111a */
[----:B------:R-:W-:-:S03]  /*ace0*/  LEA.HI.X.SX32 R9, R17, R3, 0x1, P6 ;  /* 0x0000000311097211 */ /* 0x000fc600030f0eff */
[----:B------:R3:W-:Y:S01]  /*acf0*/  @P4 STG.E.U8 desc[UR26][R14.64], R25 ;  /* 0x000000190e004986 */ /* 0x0007e2000c10111a */
[C---:B------:R-:W-:Y:S02]  /*ad00*/  PRMT R23, R10.reuse, 0x7770, RZ ;  /* 0x000077700a177816 */ /* 0x040fe400000000ff */
[----:B0-----:R-:W-:Y:S01]  /*ad10*/  PRMT R21, R10, 0x7771, RZ ;  /* 0x000077710a157816 */ /* 0x001fe200000000ff */
[----:B-1----:R-:W-:-:S04]  /*ad20*/  IMAD R19, R20, 0x4, R5 ;  /* 0x0000000414137824 */ /* 0x002fc800078e0205 */
[----:B------:R0:W-:Y:S01]  /*ad30*/  @P3 STG.E.U8 desc[UR26][R8.64], R23 ;  /* 0x0000001708003986 */ /* 0x0001e2000c10111a */
[----:B------:R-:W-:-:S04]  /*ad40*/  IADD3 R12, P3, PT, R19, R2, RZ ;  /* 0x00000002130c7210 */ /* 0x000fc80007f7e0ff */
[----:B------:R-:W-:Y:S01]  /*ad50*/  LEA.HI.X.SX32 R13, R19, R3, 0x1, P3 ;  /* 0x00000003130d7211 */ /* 0x000fe200018f0eff */
[----:B------:R-:W-:Y:S01]  /*ad60*/  IMAD R19, R20, 0x8, R19 ;  /* 0x0000000814137824 */ /* 0x000fe200078e0213 */
[C---:B---3--:R-:W-:Y:S02]  /*ad70*/  PRMT R25, R10.reuse, 0x7772, RZ ;  /* 0x000077720a197816 */ /* 0x048fe400000000ff */
[----:B0-----:R-:W-:Y:S01]  /*ad80*/  PRMT R23, R10, 0x7773, RZ ;  /* 0x000077730a177816 */ /* 0x001fe200000000ff */
[----:B------:R-:W-:Y:S01]  /*ad90*/  IMAD R10, R185, R20, RZ ;  /* 0x00000014b90a7224 */ /* 0x000fe200078e02ff */
[----:B------:R-:W-:Y:S02]  /*ada0*/  ISETP.LT.AND P3, PT, R252, UR11, !P0 ;  /* 0x0000000bfc007c0c */ /* 0x000fe4000c761270 */
[----:B----4-:R-:W-:Y:S02]  /*adb0*/  ISETP.LT.AND P5, PT, R26, UR11, !P0 ;  /* 0x0000000b1a007c0c */ /* 0x010fe4000c7a1270 */
[----:B------:R-:W-:-:S02]  /*adc0*/  ISETP.LT.AND P1, PT, R24, UR11, !P0 ;  /* 0x0000000b18007c0c */ /* 0x000fc4000c721270 */
[----:B--2---:R-:W-:Y:S02]  /*add0*/  ISETP.LT.AND P6, PT, R16, UR11, !P0 ;  /* 0x0000000b10007c0c */ /* 0x004fe4000c7c1270 */
[----:B------:R-:W-:-:S04]  /*ade0*/  IADD3 R16, P4, PT, R5, R2, RZ ;  /* 0x0000000205107210 */ /* 0x000fc80007f9e0ff */
[----:B------:R-:W-:Y:S02]  /*adf0*/  LEA.HI.X.SX32 R17, R5, R3, 0x1, P4 ;  /* 0x0000000305117211 */ /* 0x000fe400020f0eff */
[----:B------:R-:W0:Y:S01]  /*ae00*/  LDS.128 R4, [R22+UR12+0x2000] ;  /* 0x0020000c16047984 */ /* 0x000e220008000c00 */
[----:B------:R-:W-:Y:S01]  /*ae10*/  ISETP.LT.AND P2, PT, R18, UR11, !P0 ;  /* 0x0000000b12007c0c */ /* 0x000fe2000c741270 */
[C---:B------:R-:W-:Y:S01]  /*ae20*/  IMAD R18, R209.reuse, R20, RZ ;  /* 0x00000014d1127224 */ /* 0x040fe200078e02ff */
[----:B------:R-:W-:Y:S01]  /*ae30*/  ISETP.LT.AND P4, PT, R209, UR11, !P0 ;  /* 0x0000000bd1007c0c */ /* 0x000fe2000c781270 */
[----:B------:R1:W-:Y:S03]  /*ae40*/  @P5 STG.E.U8 desc[UR26][R16.64], R21 ;  /* 0x0000001510005986 */ /* 0x0003e6000c10111a */
[----:B------:R-:W-:-:S04]  /*ae50*/  IADD3 R14, P5, PT, R18, R2, RZ ;  /* 0x00000002120e7210 */ /* 0x000fc80007fbe0ff */
[-C--:B------:R-:W-:Y:S02]  /*ae60*/  LEA.HI.X.SX32 R15, R18, R3.reuse, 0x1, P5 ;  /* 0x00000003120f7211 */ /* 0x080fe400028f0eff */
[CC--:B------:R-:W-:Y:S01]  /*ae70*/  IADD3 R8, P5, PT, R19.reuse, R2.reuse, RZ ;  /* 0x0000000213087210 */ /* 0x0c0fe20007fbe0ff */
[C---:B-1----:R-:W-:Y:S01]  /*ae80*/  IMAD R17, R20.reuse, 0x4, R19 ;  /* 0x0000000414117824 */ /* 0x042fe200078e0213 */
[----:B------:R1:W-:Y:S02]  /*ae90*/  @P1 STG.E.U8 desc[UR26][R12.64], R25 ;  /* 0x000000190c001986 */ /* 0x0003e4000c10111a */
[----:B------:R-:W-:Y:S02]  /*aea0*/  LEA.HI.X.SX32 R9, R19, R3, 0x1, P5 ;  /* 0x0000000313097211 */ /* 0x000fe400028f0eff */
[----:B------:R-:W-:Y:S01]  /*aeb0*/  PRMT R21, R11, 0x7770, RZ ;  /* 0x000077700b157816 */ /* 0x000fe200000000ff */
[----:B------:R2:W-:Y:S01]  /*aec0*/  @P4 STG.E.U8 desc[UR26][R14.64], R23 ;  /* 0x000000170e004986 */ /* 0x0005e2000c10111a */
[----:B------:R-:W-:Y:S01]  /*aed0*/  IADD3 R16, P4, PT, R17, R2, RZ ;  /* 0x0000000211107210 */ /* 0x000fe20007f9e0ff */
[----:B------:R-:W-:-:S02]  /*aee0*/  IMAD R19, R20, 0x4, R17 ;  /* 0x0000000414137824 */ /* 0x000fc400078e0211 */
[----:B------:R3:W-:Y:S01]  /*aef0*/  @P2 STG.E.U8 desc[UR26][R8.64], R21 ;  /* 0x0000001508002986 */ /* 0x0007e2000c10111a */
[-C--:B------:R-:W-:Y:S02]  /*af00*/  LEA.HI.X.SX32 R17, R17, R3.reuse, 0x1, P4 ;  /* 0x0000000311117211 */ /* 0x080fe400020f0eff */
[----:B-1----:R-:W-:Y:S02]  /*af10*/  PRMT R25, R11, 0x7771, RZ ;  /* 0x000077710b197816 */ /* 0x002fe400000000ff */
[-C--:B------:R-:W-:Y:S02]  /*af20*/  IADD3 R12, P2, PT, R19, R2.reuse, RZ ;  /* 0x00000002130c7210 */ /* 0x080fe40007f5e0ff */
[----:B------:R-:W-:Y:S01]  /*af30*/  ISETP.LT.AND P4, PT, R185, UR11, !P0 ;  /* 0x0000000bb9007c0c */ /* 0x000fe2000c781270 */
[----:B------:R1:W-:Y:S01]  /*af40*/  @P6 STG.E.U8 desc[UR26][R16.64], R25 ;  /* 0x0000001910006986 */ /* 0x0003e2000c10111a */
[----:B------:R-:W-:Y:S01]  /*af50*/  LEA.HI.X.SX32 R13, R19, R3, 0x1, P2 ;  /* 0x00000003130d7211 */ /* 0x000fe200010f0eff */
[----:B------:R-:W-:Y:S01]  /*af60*/  IMAD R19, R20, 0x8, R19 ;  /* 0x0000000814137824 */ /* 0x000fe200078e0213 */
[----:B--2---:R-:W-:-:S02]  /*af70*/  IADD3 R14, P6, PT, R10, R2, RZ ;  /* 0x000000020a0e7210 */ /* 0x004fc40007fde0ff */
[----:B------:R-:W-:Y:S02]  /*af80*/  ISETP.LT.AND P1, PT, R251, UR11, !P0 ;  /* 0x0000000bfb007c0c */ /* 0x000fe4000c721270 */
[C---:B------:R-:W-:Y:S02]  /*af90*/  PRMT R23, R11.reuse, 0x7772, RZ ;  /* 0x000077720b177816 */ /* 0x040fe400000000ff */
[-C--:B------:R-:W-:Y:S02]  /*afa0*/  LEA.HI.X.SX32 R15, R10, R3.reuse, 0x1, P6 ;  /* 0x000000030a0f7211 */ /* 0x080fe400030f0eff */
[----:B---3--:R-:W-:Y:S01]  /*afb0*/  PRMT R21, R11, 0x7773, RZ ;  /* 0x000077730b157816 */ /* 0x008fe200000000ff */
[----:B------:R-:W-:Y:S01]  /*afc0*/  IMAD R11, R20, 0x4, R19 ;  /* 0x00000004140b7824 */ /* 0x000fe200078e0213 */
[CC--:B------:R-:W-:Y:S02]  /*afd0*/  IADD3 R8, P6, PT, R19.reuse, R2.reuse, RZ ;  /* 0x0000000213087210 */ /* 0x0c0fe40007fde0ff */
[----:B------:R-:W-:Y:S01]  /*afe0*/  ISETP.LT.AND P5, PT, R250, UR11, !P0 ;  /* 0x0000000bfa007c0c */ /* 0x000fe2000c7a1270 */
[----:B------:R2:W-:Y:S01]  /*aff0*/  @P3 STG.E.U8 desc[UR26][R12.64], R23 ;  /* 0x000000170c003986 */ /* 0x0005e2000c10111a */
[-C--:B------:R-:W-:Y:S01]  /*b000*/  LEA.HI.X.SX32 R9, R19, R3.reuse, 0x1, P6 ;  /* 0x0000000313097211 */ /* 0x080fe200030f0eff */
[----:B-1----:R-:W-:Y:S01]  /*b010*/  IMAD R17, R20, 0x4, R11 ;  /* 0x0000000414117824 */ /* 0x002fe200078e020b */
[----:B0-----:R-:W-:Y:S01]  /*b020*/  PRMT R19, R4, 0x7770, RZ ;  /* 0x0000777004137816 */ /* 0x001fe200000000ff */
[----:B------:R0:W-:Y:S01]  /*b030*/  @P4 STG.E.U8 desc[UR26][R14.64], R21 ;  /* 0x000000150e004986 */ /* 0x0001e2000c10111a */
[----:B------:R-:W-:Y:S01]  /*b040*/  IADD3 R10, P4, PT, R11, R2, RZ ;  /* 0x000000020b0a7210 */ /* 0x000fe20007f9e0ff */
[----:B------:R-:W-:Y:S01]  /*b050*/  IMAD R16, R184, R20, RZ ;  /* 0x00000014b8107224 */ /* 0x000fe200078e02ff */
[----:B------:R-:W-:Y:S01]  /*b060*/  ISETP.LT.AND P2, PT, R249, UR11, !P0 ;  /* 0x0000000bf9007c0c */ /* 0x000fe2000c741270 */
[----:B------:R1:W-:Y:S01]  /*b070*/  @P1 STG.E.U8 desc[UR26][R8.64], R19 ;  /* 0x0000001308001986 */ /* 0x0003e2000c10111a */
[----:B------:R-:W-:-:S02]  /*b080*/  LEA.HI.X.SX32 R11, R11, R3, 0x1, P4 ;  /* 0x000000030b0b7211 */ /* 0x000fc400020f0eff */
[----:B--2---:R-:W-:Y:S02]  /*b090*/  PRMT R23, R4, 0x7771, RZ ;  /* 0x0000777104177816 */ /* 0x004fe400000000ff */
[----:B------:R-:W-:Y:S02]  /*b0a0*/  ISETP.LT.AND P4, PT, R184, UR11, !P0 ;  /* 0x0000000bb8007c0c */ /* 0x000fe4000c781270 */
[CC--:B------:R-:W-:Y:S01]  /*b0b0*/  IADD3 R12, P1, PT, R17.reuse, R2.reuse, RZ ;  /* 0x00000002110c7210 */ /* 0x0c0fe20007f3e0ff */
[----:B------:R2:W-:Y:S01]  /*b0c0*/  @P5 STG.E.U8 desc[UR26][R10.64], R23 ;  /* 0x000000170a005986 */ /* 0x0005e2000c10111a */
[----:B0-----:R-:W-:Y:S02]  /*b0d0*/  IADD3 R14, P5, PT, R16, R2, RZ ;  /* 0x00000002100e7210 */ /* 0x001fe40007fbe0ff */
[----:B------:R-:W-:Y:S01]  /*b0e0*/  LEA.HI.X.SX32 R13, R17, R3, 0x1, P1 ;  /* 0x00000003110d7211 */ /* 0x000fe200008f0eff */
[----:B------:R-:W-:Y:S01]  /*b0f0*/  IMAD R17, R20, 0x8, R17 ;  /* 0x0000000814117824 */ /* 0x000fe200078e0211 */
[----:B------:R-:W-:-:S02]  /*b100*/  ISETP.LT.AND P3, PT, R248, UR11, !P0 ;  /* 0x0000000bf8007c0c */ /* 0x000fc4000c761270 */
[----:B------:R-:W-:Y:S02]  /*b110*/  PRMT R21, R4, 0x7772, RZ ;  /* 0x0000777204157816 */ /* 0x000fe400000000ff */
[----:B------:R-:W-:Y:S02]  /*b120*/  LEA.HI.X.SX32 R15, R16, R3, 0x1, P5 ;  /* 0x00000003100f7211 */ /* 0x000fe400028f0eff */
[----:B-1----:R-:W-:Y:S01]  /*b130*/  PRMT R19, R4, 0x7773, RZ ;  /* 0x0000777304137816 */ /* 0x002fe200000000ff */
[----:B--2---:R-:W-:Y:S01]  /*b140*/  IMAD R11, R20, 0x4, R17 ;  /* 0x00000004140b7824 */ /* 0x004fe200078e0211 */
[----:B------:R-:W-:Y:S02]  /*b150*/  ISETP.LT.AND P6, PT, R247, UR11, !P0 ;  /* 0x0000000bf7007c0c */ /* 0x000fe4000c7c1270 */
[----:B------:R-:W-:Y:S01]  /*b160*/  IADD3 R8, P5, PT, R17, R2, RZ ;  /* 0x0000000211087210 */ /* 0x000fe20007fbe0ff */
[----:B------:R0:W-:Y:S01]  /*b170*/  @P2 STG.E.U8 desc[UR26][R12.64], R21 ;  /* 0x000000150c002986 */ /* 0x0001e2000c10111a */
[----:B------:R-:W-:-:S02]  /*b180*/  PRMT R23, R5, 0x7770, RZ ;  /* 0x0000777005177816 */ /* 0x000fc400000000ff */
[-C--:B------:R-:W-:Y:S01]  /*b190*/  LEA.HI.X.SX32 R9, R17, R3.reuse, 0x1, P5 ;  /* 0x0000000311097211 */ /* 0x080fe200028f0eff */
[----:B------:R1:W-:Y:S01]  /*b1a0*/  @P4 STG.E.U8 desc[UR26][R14.64], R19 ;  /* 0x000000130e004986 */ /* 0x0003e2000c10111a */
[C---:B------:R-:W-:Y:S01]  /*b1b0*/  IADD3 R10, P4, PT, R11.reuse, R2, RZ ;  /* 0x000000020b0a7210 */ /* 0x040fe20007f9e0ff */
[----:B------:R-:W-:Y:S01]  /*b1c0*/  IMAD R17, R20, 0x4, R11 ;  /* 0x0000000414117824 */ /* 0x000fe200078e020b */
[----:B------:R-:W-:Y:S01]  /*b1d0*/  ISETP.LT.AND P1, PT, R246, UR11, !P0 ;  /* 0x0000000bf6007c0c */ /* 0x000fe2000c721270 */
[----:B------:R2:W-:Y:S01]  /*b1e0*/  @P3 STG.E.U8 desc[UR26][R8.64], R23 ;  /* 0x0000001708003986 */ /* 0x0005e2000c10111a */
[----:B------:R-:W-:Y:S01]  /*b1f0*/  LEA.HI.X.SX32 R11, R11, R3, 0x1, P4 ;  /* 0x000000030b0b7211 */ /* 0x000fe200020f0eff */
[----:B------:R-:W-:Y:S01]  /*b200*/  IMAD R4, R183, R20, RZ ;  /* 0x00000014b7047224 */ /* 0x000fe200078e02ff */
[----:B0-----:R-:W-:Y:S02]  /*b210*/  PRMT R21, R5, 0x7771, RZ ;  /* 0x0000777105157816 */ /* 0x001fe400000000ff */
[----:B------:R-:W-:-:S02]  /*b220*/  ISETP.LT.AND P4, PT, R183, UR11, !P0 ;  /* 0x0000000bb7007c0c */ /* 0x000fc4000c781270 */
[CC--:B------:R-:W-:Y:S01]  /*b230*/  IADD3 R12, P3, PT, R17.reuse, R2.reuse, RZ ;  /* 0x00000002110c7210 */ /* 0x0c0fe20007f7e0ff */
[----:B------:R0:W-:Y:S01]  /*b240*/  @P6 STG.E.U8 desc[UR26][R10.64], R21 ;  /* 0x000000150a006986 */ /* 0x0001e2000c10111a */
[----:B-1----:R-:W-:Y:S02]  /*b250*/  IADD3 R14, P6, PT, R4, R2, RZ ;  /* 0x00000002040e7210 */ /* 0x002fe40007fde0ff */
[-C--:B------:R-:W-:Y:S01]  /*b260*/  LEA.HI.X.SX32 R13, R17, R3.reuse, 0x1, P3 ;  /* 0x00000003110d7211 */ /* 0x080fe200018f0eff */
[----:B------:R-:W-:Y:S01]  /*b270*/  IMAD R17, R20, 0x8, R17 ;  /* 0x0000000814117824 */ /* 0x000fe200078e0211 */
[C---:B------:R-:W-:Y:S02]  /*b280*/  PRMT R19, R5.reuse, 0x7772, RZ ;  /* 0x0000777205137816 */ /* 0x040fe400000000ff */
[----:B------:R-:W-:Y:S01]  /*b290*/  LEA.HI.X.SX32 R15, R4, R3, 0x1, P6 ;  /* 0x00000003040f7211 */ /* 0x000fe200030f0eff */
[----:B--2---:R-:W-:Y:S01]  /*b2a0*/  IMAD R9, R20, 0x4, R17 ;  /* 0x0000000414097824 */ /* 0x004fe200078e0211 */
[----:B------:R-:W-:-:S02]  /*b2b0*/  PRMT R23, R5, 0x7773, RZ ;  /* 0x0000777305177816 */ /* 0x000fc400000000ff */
[----:B------:R-:W-:Y:S02]  /*b2c0*/  ISETP.LT.AND P2, PT, R245, UR11, !P0 ;  /* 0x0000000bf5007c0c */ /* 0x000fe4000c741270 */
[----:B------:R-:W-:Y:S01]  /*b2d0*/  ISETP.LT.AND P5, PT, R244, UR11, !P0 ;  /* 0x0000000bf4007c0c */ /* 0x000fe2000c7a1270 */
[----:B------:R-:W-:Y:S01]  /*b2e0*/  @P1 STG.E.U8 desc[UR26][R12.64], R19 ;  /* 0x000000130c001986 */ /* 0x000fe2000c10111a */
[----:B------:R-:W-:-:S03]  /*b2f0*/  IADD3 R4, P6, PT, R17, R2, RZ ;  /* 0x0000000211047210 */ /* 0x000fc60007fde0ff */
[----:B------:R1:W-:Y:S01]  /*b300*/  @P4 STG.E.U8 desc[UR26][R14.64], R23 ;  /* 0x000000170e004986 */ /* 0x0003e2000c10111a */
[----:B------:R-:W-:Y:S02]  /*b310*/  IADD3 R16, P4, PT, R9, R2, RZ ;  /* 0x0000000209107210 */ /* 0x000fe40007f9e0ff */
[-C--:B------:R-:W-:Y:S02]  /*b320*/  LEA.HI.X.SX32 R5, R17, R3.reuse, 0x1, P6 ;  /* 0x0000000311057211 */ /* 0x080fe400030f0eff */
[----:B0-----:R-:W-:Y:S01]  /*b330*/  PRMT R11, R6, 0x7770, RZ ;  /* 0x00007770060b7816 */ /* 0x001fe200000000ff */
[----:B------:R-:W-:Y:S01]  /*b340*/  IMAD R8, R182, R20, RZ ;  /* 0x00000014b6087224 */ /* 0x000fe200078e02ff */
[----:B------:R-:W-:Y:S02]  /*b350*/  LEA.HI.X.SX32 R17, R9, R3, 0x1, P4 ;  /* 0x0000000309117211 */ /* 0x000fe400020f0eff */
[----:B------:R-:W-:Y:S01]  /*b360*/  PRMT R21, R6, 0x7771, RZ ;  /* 0x0000777106157816 */ /* 0x000fe200000000ff */
[----:B------:R-:W-:Y:S04]  /*b370*/  @P2 STG.E.U8 desc[UR26][R4.64], R11 ;  /* 0x0000000b04002986 */ /* 0x000fe8000c10111a */
[----:B------:R0:W-:Y:S01]  /*b380*/  @P5 STG.E.U8 desc[UR26][R16.64], R21 ;  /* 0x0000001510005986 */ /* 0x0001e2000c10111a */
[----:B-1----:R-:W-:Y:S01]  /*b390*/  IADD3 R14, P5, PT, R8, R2, RZ ;  /* 0x00000002080e7210 */ /* 0x002fe20007fbe0ff */
[----:B------:R-:W-:-:S03]  /*b3a0*/  IMAD R19, R20, 0x4, R9 ;  /* 0x0000000414137824 */ /* 0x000fc600078e0209 */
[-C--:B------:R-:W-:Y:S02]  /*b3b0*/  LEA.HI.X.SX32 R15, R8, R3.reuse, 0x1, P5 ;  /* 0x00000003080f7211 */ /* 0x080fe400028f0eff */
[----:B------:R1:W2:Y:S01]  /*b3c0*/  LDS.128 R8, [R0+UR12+0x3000] ;  /* 0x0030000c00087984 */ /* 0x0002a20008000c00 */
[----:B------:R-:W-:Y:S02]  /*b3d0*/  ISETP.LT.AND P3, PT, R243, UR11, !P0 ;  /* 0x0000000bf3007c0c */ /* 0x000fe4000c761270 */
[C---:B------:R-:W-:Y:S02]  /*b3e0*/  IADD3 R12, P4, PT, R19.reuse, R2, RZ ;  /* 0x00000002130c7210 */ /* 0x040fe40007f9e0ff */
[----:B------:R-:W-:Y:S02]  /*b3f0*/  ISETP.LT.AND P2, PT, R182, UR11, !P0 ;  /* 0x0000000bb6007c0c */ /* 0x000fe4000c741270 */
[----:B------:R-:W-:Y:S01]  /*b400*/  LEA.HI.X.SX32 R13, R19, R3, 0x1, P4 ;  /* 0x00000003130d7211 */ /* 0x000fe200020f0eff */
[----:B------:R-:W-:Y:S01]  /*b410*/  IMAD R19, R20, 0x8, R19 ;  /* 0x0000000814137824 */ /* 0x000fe200078e0213 */
[----:B------:R-:W-:-:S02]  /*b420*/  ISETP.LT.AND P1, PT, R242, UR11, !P0 ;  /* 0x0000000bf2007c0c */ /* 0x000fc4000c721270 */
[----:B------:R-:W-:Y:S01]  /*b430*/  PRMT R25, R6, 0x7772, RZ ;  /* 0x0000777206197816 */ /* 0x000fe200000000ff */
[----:B0-----:R-:W-:Y:S01]  /*b440*/  IMAD R17, R20, 0x4, R19 ;  /* 0x0000000414117824 */ /* 0x001fe200078e0213 */
[----:B------:R-:W-:Y:S02]  /*b450*/  PRMT R23, R6, 0x7773, RZ ;  /* 0x0000777306177816 */ /* 0x000fe400000000ff */
[-C--:B------:R-:W-:Y:S02]  /*b460*/  IADD3 R4, P5, PT, R19, R2.reuse, RZ ;  /* 0x0000000213047210 */ /* 0x080fe40007fbe0ff */
[----:B------:R-:W-:Y:S01]  /*b470*/  ISETP.LT.AND P6, PT, R241, UR11, !P0 ;  /* 0x0000000bf1007c0c */ /* 0x000fe2000c7c1270 */
[----:B------:R0:W-:Y:S01]  /*b480*/  @P3 STG.E.U8 desc[UR26][R12.64], R25 ;  /* 0x000000190c003986 */ /* 0x0001e2000c10111a */
[----:B------:R-:W-:Y:S01]  /*b490*/  LEA.HI.X.SX32 R5, R19, R3, 0x1, P5 ;  /* 0x0000000313057211 */ /* 0x000fe200028f0eff */
[----:B------:R-:W-:Y:S01]  /*b4a0*/  IMAD R19, R20, 0x4, R17 ;  /* 0x0000000414137824 */ /* 0x000fe200078e0211 */
[----:B------:R-:W-:Y:S01]  /*b4b0*/  PRMT R21, R7, 0x7770, RZ ;  /* 0x0000777007157816 */ /* 0x000fe200000000ff */
[----:B------:R3:W-:Y:S01]  /*b4c0*/  @P2 STG.E.U8 desc[UR26][R14.64], R23 ;  /* 0x000000170e002986 */ /* 0x0007e2000c10111a */
[----:B------:R-:W-:Y:S01]  /*b4d0*/  IADD3 R16, P2, PT, R17, R2, RZ ;  /* 0x0000000211107210 */ /* 0x000fe20007f5e0ff */
[----:B-1----:R-:W-:-:S02]  /*b4e0*/  IMAD R0, R181, R20, RZ ;  /* 0x00000014b5007224 */ /* 0x002fc400078e02ff */
[----:B------:R1:W-:Y:S01]  /*b4f0*/  @P1 STG.E.U8 desc[UR26][R4.64], R21 ;  /* 0x0000001504001986 */ /* 0x0003e2000c10111a */
[-C--:B------:R-:W-:Y:S02]  /*b500*/  LEA.HI.X.SX32 R17, R17, R3.reuse, 0x1, P2 ;  /* 0x0000000311117211 */ /* 0x080fe400010f0eff */
[----:B0-----:R-:W-:Y:S02]  /*b510*/  PRMT R25, R7, 0x7771, RZ ;  /* 0x0000777107197816 */ /* 0x001fe400000000ff */
[C---:B------:R-:W-:Y:S02]  /*b520*/  IADD3 R12, P1, PT, R19.reuse, R2, RZ ;  /* 0x00000002130c7210 */ /* 0x040fe40007f3e0ff */
[----:B------:R-:W-:Y:S01]  /*b530*/  ISETP.LT.AND P4, PT, R240, UR11, !P0 ;  /* 0x0000000bf0007c0c */ /* 0x000fe2000c781270 */
[----:B------:R2:W-:Y:S01]  /*b540*/  @P6 STG.E.U8 desc[UR26][R16.64], R25 ;  /* 0x0000001910006986 */ /* 0x0005e2000c10111a */
[----:B------:R-:W-:Y:S01]  /*b550*/  LEA.HI.X.SX32 R13, R19, R3, 0x1, P1 ;  /* 0x00000003130d7211 */ /* 0x000fe200008f0eff */
[----:B------:R-:W-:Y:S01]  /*b560*/  IMAD R19, R20, 0x8, R19 ;  /* 0x0000000814137824 */ /* 0x000fe200078e0213 */
[----:B------:R-:W-:-:S02]  /*b570*/  ISETP.LT.AND P2, PT, R181, UR11, !P0 ;  /* 0x0000000bb5007c0c */ /* 0x000fc4000c741270 */
[CC--:B------:R-:W-:Y:S02]  /*b580*/  IADD3 R6, P6, PT, R0.reuse, R2.reuse, RZ ;  /* 0x0000000200067210 */ /* 0x0c0fe40007fde0ff */
[----:B------:R-:W-:Y:S02]  /*b590*/  ISETP.LT.AND P3, PT, R239, UR11, !P0 ;  /* 0x0000000bef007c0c */ /* 0x000fe4000c761270 */
[C---:B---3--:R-:W-:Y:S02]  /*b5a0*/  PRMT R23, R7.reuse, 0x7772, RZ ;  /* 0x0000777207177816 */ /* 0x048fe400000000ff */
[----:B-1----:R-:W-:Y:S02]  /*b5b0*/  PRMT R21, R7, 0x7773, RZ ;  /* 0x0000777307157816 */ /* 0x002fe400000000ff */
[----:B------:R-:W-:Y:S01]  /*b5c0*/  LEA.HI.X.SX32 R7, R0, R3, 0x1, P6 ;  /* 0x0000000300077211 */ /* 0x000fe200030f0eff */
[----:B------:R-:W-:Y:S01]  /*b5d0*/  IMAD R15, R20, 0x4, R19 ;  /* 0x00000004140f7824 */ /* 0x000fe200078e0213 */
[----:B------:R-:W-:-:S02]  /*b5e0*/  IADD3 R4, P6, PT, R19, R2, RZ ;  /* 0x0000000213047210 */ /* 0x000fc40007fde0ff */
[----:B--2---:R-:W-:Y:S01]  /*b5f0*/  PRMT R25, R8, 0x7770, RZ ;  /* 0x0000777008197816 */ /* 0x004fe200000000ff */
[----:B------:R-:W-:Y:S01]  /*b600*/  IMAD R17, R20, 0x4, R15 ;  /* 0x0000000414117824 */ /* 0x000fe200078e020f */
[----:B------:R-:W-:Y:S01]  /*b610*/  LEA.HI.X.SX32 R5, R19, R3, 0x1, P6 ;  /* 0x0000000313057211 */ /* 0x000fe200030f0eff */
[----:B------:R0:W-:Y:S01]  /*b620*/  @P4 STG.E.U8 desc[UR26][R12.64], R23 ;  /* 0x000000170c004986 */ /* 0x0001e2000c10111a */
[----:B------:R-:W-:-:S03]  /*b630*/  ISETP.LT.AND P5, PT, R238, UR11, !P0 ;  /* 0x0000000bee007c0c */ /* 0x000fc6000c7a1270 */
[----:B------:R1:W-:Y:S01]  /*b640*/  @P2 STG.E.U8 desc[UR26][R6.64], R21 ;  /* 0x0000001506002986 */ /* 0x0003e2000c10111a */
[C---:B------:R-:W-:Y:S01]  /*b650*/  ISETP.LT.AND P2, PT, R180.reuse, UR11, !P0 ;  /* 0x0000000bb4007c0c */ /* 0x040fe2000c741270 */
[----:B------:R-:W-:Y:S01]  /*b660*/  IMAD R180, R180, R20, RZ ;  /* 0x00000014b4b47224 */ /* 0x000fe200078e02ff */
[----:B------:R-:W-:Y:S01]  /*b670*/  ISETP.LT.AND P1, PT, R237, UR11, !P0 ;  /* 0x0000000bed007c0c */ /* 0x000fe2000c721270 */
[----:B------:R2:W-:Y:S01]  /*b680*/  @P3 STG.E.U8 desc[UR26][R4.64], R25 ;  /* 0x0000001904003986 */ /* 0x0005e2000c10111a */
[-C--:B------:R-:W-:Y:S02]  /*b690*/  IADD3 R14, P6, PT, R15, R2.reuse, RZ ;  /* 0x000000020f0e7210 */ /* 0x080fe40007fde0ff */
[----:B0-----:R-:W-:Y:S02]  /*b6a0*/  IADD3 R12, P3, PT, R17, R2, RZ ;  /* 0x00000002110c7210 */ /* 0x001fe40007f7e0ff */
[-C--:B------:R-:W-:Y:S02]  /*b6b0*/  LEA.HI.X.SX32 R15, R15, R3.reuse, 0x1, P6 ;  /* 0x000000030f0f7211 */ /* 0x080fe400030f0eff */
[----:B------:R-:W-:Y:S01]  /*b6c0*/  LEA.HI.X.SX32 R13, R17, R3, 0x1, P3 ;  /* 0x00000003110d7211 */ /* 0x000fe200018f0eff */
[----:B------:R-:W-:Y:S01]  /*b6d0*/  IMAD R17, R20, 0x8, R17 ;  /* 0x0000000814117824 */ /* 0x000fe200078e0211 */
[----:B------:R-:W-:-:S02]  /*b6e0*/  PRMT R23, R8, 0x7771, RZ ;  /* 0x0000777108177816 */ /* 0x000fc400000000ff */
[-C--:B-1----:R-:W-:Y:S02]  /*b6f0*/  IADD3 R6, P6, PT, R180, R2.reuse, RZ ;  /* 0x00000002b4067210 */ /* 0x082fe40007fde0ff */
[----:B------:R-:W-:Y:S02]  /*b700*/  ISETP.LT.AND P4, PT, R236, UR11, !P0 ;  /* 0x0000000bec007c0c */ /* 0x000fe4000c781270 */
[----:B------:R-:W-:Y:S01]  /*b710*/  PRMT R19, R8, 0x7772, RZ ;  /* 0x0000777208137816 */ /* 0x000fe200000000ff */
[----:B------:R0:W-:Y:S01]  /*b720*/  @P5 STG.E.U8 desc[UR26][R14.64], R23 ;  /* 0x000000170e005986 */ /* 0x0001e2000c10111a */
[----:B------:R-:W-:Y:S02]  /*b730*/  LEA.HI.X.SX32 R7, R180, R3, 0x1, P6 ;  /* 0x00000003b4077211 */ /* 0x000fe400030f0eff */
[----:B--2---:R-:W-:Y:S01]  /*b740*/  IADD3 R4, P6, PT, R17, R2, RZ ;  /* 0x0000000211047210 */ /* 0x004fe20007fde0ff */
[----:B------:R1:W-:Y:S01]  /*b750*/  @P1 STG.E.U8 desc[UR26][R12.64], R19 ;  /* 0x000000130c001986 */ /* 0x0003e2000c10111a */
[----:B------:R-:W-:-:S02]  /*b760*/  PRMT R21, R8, 0x7773, RZ ;  /* 0x0000777308157816 */ /* 0x000fc400000000ff */
[----:B------:R-:W-:Y:S01]  /*b770*/  LEA.HI.X.SX32 R5, R17, R3, 0x1, P6 ;  /* 0x0000000311057211 */ /* 0x000fe200030f0eff */
[----:B0-----:R-:W-:Y:S01]  /*b780*/  IMAD R15, R20, 0x4, R17 ;  /* 0x00000004140f7824 */ /* 0x001fe200078e0211 */
[----:B-1----:R-:W-:-:S03]  /*b790*/  PRMT R19, R9, 0x7770, RZ ;  /* 0x0000777009137816 */ /* 0x002fc600000000ff */
[----:B------:R-:W-:Y:S01]  /*b7a0*/  IMAD R17, R20, 0x4, R15 ;  /* 0x0000000414117824 */ /* 0x000fe200078e020f */
[----:B------:R0:W-:Y:S01]  /*b7b0*/  @P2 STG.E.U8 desc[UR26][R6.64], R21 ;  /* 0x0000001506002986 */ /* 0x0001e2000c10111a */
[C---:B------:R-:W-:Y:S01]  /*b7c0*/  ISETP.LT.AND P2, PT, R179.reuse, UR11, !P0 ;  /* 0x0000000bb3007c0c */ /* 0x040fe2000c741270 */
[----:B------:R-:W-:Y:S01]  /*b7d0*/  IMAD R179, R179, R20, RZ ;  /* 0x00000014b3b37224 */ /* 0x000fe200078e02ff */
[-C--:B------:R-:W-:Y:S01]  /*b7e0*/  IADD3 R14, P6, PT, R15, R2.reuse, RZ ;  /* 0x000000020f0e7210 */ /* 0x080fe20007fde0ff */
[----:B------:R1:W-:Y:S01]  /*b7f0*/  @P4 STG.E.U8 desc[UR26][R4.64], R19 ;  /* 0x0000001304004986 */ /* 0x0003e2000c10111a */
[----:B------:R-:W-:Y:S02]  /*b800*/  IADD3 R12, P4, PT, R17, R2, RZ ;  /* 0x00000002110c7210 */ /* 0x000fe40007f9e0ff */
[----:B------:R-:W-:Y:S02]  /*b810*/  ISETP.LT.AND P5, PT, R235, UR11, !P0 ;  /* 0x0000000beb007c0c */ /* 0x000fe4000c7a1270 */
[----:B------:R-:W-:-:S02]  /*b820*/  LEA.HI.X.SX32 R15, R15, R3, 0x1, P6 ;  /* 0x000000030f0f7211 */ /* 0x000fc400030f0eff */
[-C--:B------:R-:W-:Y:S01]  /*b830*/  LEA.HI.X.SX32 R13, R17, R3.reuse, 0x1, P4 ;  /* 0x00000003110d7211 */ /* 0x080fe200020f0eff */
[----:B------:R-:W-:Y:S01]  /*b840*/  IMAD R17, R20, 0x8, R17 ;  /* 0x0000000814117824 */ /* 0x000fe200078e0211 */
[----:B------:R-:W-:Y:S02]  /*b850*/  ISETP.LT.AND P3, PT, R234, UR11, !P0 ;  /* 0x0000000bea007c0c */ /* 0x000fe4000c761270 */
[----:B0-----:R-:W-:Y:S02]  /*b860*/  IADD3 R6, P6, PT, R179, R2, RZ ;  /* 0x00000002b3067210 */ /* 0x001fe40007fde0ff */
[C---:B------:R-:W-:Y:S02]  /*b870*/  PRMT R23, R9.reuse, 0x7771, RZ ;  /* 0x0000777109177816 */ /* 0x040fe400000000ff */
[----:B------:R-:W-:Y:S02]  /*b880*/  PRMT R21, R9, 0x7772, RZ ;  /* 0x0000777209157816 */ /* 0x000fe400000000ff */
[----:B------:R-:W-:-:S02]  /*b890*/  LEA.HI.X.SX32 R7, R179, R3, 0x1, P6 ;  /* 0x00000003b3077211 */ /* 0x000fc400030f0eff */
[----:B-1----:R-:W-:Y:S01]  /*b8a0*/  PRMT R19, R9, 0x7773, RZ ;  /* 0x0000777309137816 */ /* 0x002fe200000000ff */
[----:B------:R-:W-:Y:S01]  /*b8b0*/  IMAD R9, R20, 0x4, R17 ;  /* 0x0000000414097824 */ /* 0x000fe200078e0211 */
[----:B------:R-:W-:Y:S02]  /*b8c0*/  ISETP.LT.AND P1, PT, R233, UR11, !P0 ;  /* 0x0000000be9007c0c */ /* 0x000fe4000c721270 */
[CC--:B------:R-:W-:Y:S02]  /*b8d0*/  IADD3 R4, P6, PT, R17.reuse, R2.reuse, RZ ;  /* 0x0000000211047210 */ /* 0x0c0fe40007fde0ff */
[----:B------:R-:W-:Y:S01]  /*b8e0*/  ISETP.LT.AND P4, PT, R232, UR11, !P0 ;  /* 0x0000000be8007c0c */ /* 0x000fe2000c781270 */
[----:B------:R0:W-:Y:S01]  /*b8f0*/  @P5 STG.E.U8 desc[UR26][R14.64], R23 ;  /* 0x000000170e005986 */ /* 0x0001e2000c10111a */
[----:B------:R-:W-:Y:S02]  /*b900*/  LEA.HI.X.SX32 R5, R17, R3, 0x1, P6 ;  /* 0x0000000311057211 */ /* 0x000fe400030f0eff */
[----:B------:R-:W-:Y:S01]  /*b910*/  IADD3 R8, P6, PT, R9, R2, RZ ;  /* 0x0000000209087210 */ /* 0x000fe20007fde0ff */
[----:B------:R1:W-:Y:S01]  /*b920*/  @P3 STG.E.U8 desc[UR26][R12.64], R21 ;  /* 0x000000150c003986 */ /* 0x0003e2000c10111a */
[----:B------:R-:W-:-:S02]  /*b930*/  IMAD R0, R177, R20, RZ ;  /* 0x00000014b1007224 */ /* 0x000fc400078e02ff */
[----:B0-----:R-:W-:Y:S01]  /*b940*/  IMAD R15, R20, 0x4, R9 ;  /* 0x00000004140f7824 */ /* 0x001fe200078e0209 */
[----:B------:R-:W-:Y:S02]  /*b950*/  PRMT R23, R10, 0x7770, RZ ;  /* 0x000077700a177816 */ /* 0x000fe400000000ff */
[----:B------:R-:W-:Y:S01]  /*b960*/  LEA.HI.X.SX32 R9, R9, R3, 0x1, P6 ;  /* 0x0000000309097211 */ /* 0x000fe200030f0eff */
[----:B------:R-:W-:Y:S01]  /*b970*/  IMAD R17, R20, 0x8, R15 ;  /* 0x0000000814117824 */ /* 0x000fe200078e020f */
[----:B-1----:R-:W-:Y:S01]  /*b980*/  PRMT R21, R10, 0x7771, RZ ;  /* 0x000077710a157816 */ /* 0x002fe200000000ff */
[----:B------:R0:W-:Y:S04]  /*b990*/  @P2 STG.E.U8 desc[UR26][R6.64], R19 ;  /* 0x0000001306002986 */ /* 0x0001e8000c10111a */
[----:B------:R-:W-:Y:S01]  /*b9a0*/  @P1 STG.E.U8 desc[UR26][R4.64], R23 ;  /* 0x0000001704001986 */ /* 0x000fe2000c10111a */
[----:B------:R-:W-:-:S03]  /*b9b0*/  IMAD R16, R178, R20, RZ ;  /* 0x00000014b2107224 */ /* 0x000fc600078e02ff */
[----:B------:R1:W-:Y:S01]  /*b9c0*/  @P4 STG.E.U8 desc[UR26][R8.64], R21 ;  /* 0x0000001508004986 */ /* 0x0003e2000c10111a */
[-C--:B------:R-:W-:Y:S01]  /*b9d0*/  IADD3 R12, P4, PT, R0, R2.reuse, RZ ;  /* 0x00000002000c7210 */ /* 0x080fe20007f9e0ff */
[----:B0-----:R-:W-:Y:S01]  /*b9e0*/  IMAD R19, R20, 0x4, R17 ;  /* 0x0000000414137824 */ /* 0x001fe200078e0211 */
[-C--:B------:R-:W-:Y:S02]  /*b9f0*/  IADD3 R6, P1, PT, R15, R2.reuse, RZ ;  /* 0x000000020f067210 */ /* 0x080fe40007f3e0ff */
[-C--:B------:R-:W-:Y:S01]  /*ba00*/  LEA.HI.X.SX32 R13, R0, R3.reuse, 0x1, P4 ;  /* 0x00000003000d7211 */ /* 0x080fe200020f0eff */
[----:B------:R-:W-:Y:S01]  /*ba10*/  IMAD R20, R20, 0x4, R19 ;  /* 0x0000000414147824 */ /* 0x000fe200078e0213 */
[-C--:B------:R-:W-:Y:S02]  /*ba20*/  IADD3 R14, P4, PT, R17, R2.reuse, RZ ;  /* 0x00000002110e7210 */ /* 0x080fe40007f9e0ff */
[----:B------:R-:W-:Y:S02]  /*ba30*/  LEA.HI.X.SX32 R7, R15, R3, 0x1, P1 ;  /* 0x000000030f077211 */ /* 0x000fe400008f0eff */
[----:B-1----:R-:W-:-:S02]  /*ba40*/  IADD3 R8, P1, PT, R20, R2, RZ ;  /* 0x0000000214087210 */ /* 0x002fc40007f3e0ff */
[----:B------:R-:W-:Y:S02]  /*ba50*/  ISETP.LT.AND P5, PT, R231, UR11, !P0 ;  /* 0x0000000be7007c0c */ /* 0x000fe4000c7a1270 */
[-C--:B------:R-:W-:Y:S02]  /*ba60*/  LEA.HI.X.SX32 R15, R17, R3.reuse, 0x1, P4 ;  /* 0x00000003110f7211 */ /* 0x080fe400020f0eff */
[----:B------:R-:W-:Y:S02]  /*ba70*/  ISETP.LT.AND P4, PT, R177, UR11, !P0 ;  /* 0x0000000bb1007c0c */ /* 0x000fe4000c781270 */
[----:B------:R-:W-:Y:S02]  /*ba80*/  ISETP.LT.AND P3, PT, R230, UR11, !P0 ;  /* 0x0000000be6007c0c */ /* 0x000fe4000c761270 */
[----:B------:R-:W-:Y:S02]  /*ba90*/  ISETP.LT.AND P2, PT, R229, UR11, !P0 ;  /* 0x0000000be5007c0c */ /* 0x000fe4000c741270 */
[----:B------:R-:W-:-:S02]  /*baa0*/  LEA.HI.X.SX32 R9, R20, R3, 0x1, P1 ;  /* 0x0000000314097211 */ /* 0x000fc400008f0eff */
[CC--:B------:R-:W-:Y:S02]  /*bab0*/  IADD3 R4, P6, PT, R19.reuse, R2.reuse, RZ ;  /* 0x0000000213047210 */ /* 0x0c0fe40007fde0ff */
[----:B------:R-:W-:Y:S02]  /*bac0*/  ISETP.LT.AND P1, PT, R228, UR11, !P0 ;  /* 0x0000000be4007c0c */ /* 0x000fe4000c721270 */
[----:B------:R-:W-:Y:S02]  /*bad0*/  ISETP.LT.AND P0, PT, R178, UR11, !P0 ;  /* 0x0000000bb2007c0c */ /* 0x000fe4000c701270 */
[----:B------:R-:W-:Y:S02]  /*bae0*/  LEA.HI.X.SX32 R5, R19, R3, 0x1, P6 ;  /* 0x0000000313057211 */ /* 0x000fe400030f0eff */
[----:B------:R-:W-:Y:S02]  /*baf0*/  PRMT R25, R10, 0x7772, RZ ;  /* 0x000077720a197816 */ /* 0x000fe400000000ff */
[----:B------:R-:W-:-:S02]  /*bb00*/  IADD3 R2, P6, PT, R16, R2, RZ ;  /* 0x0000000210027210 */ /* 0x000fc40007fde0ff */
[----:B------:R-:W-:Y:S02]  /*bb10*/  PRMT R23, R10, 0x7773, RZ ;  /* 0x000077730a177816 */ /* 0x000fe400000000ff */
[C---:B------:R-:W-:Y:S02]  /*bb20*/  PRMT R17, R11.reuse, 0x7773, RZ ;  /* 0x000077730b117816 */ /* 0x040fe400000000ff */
[C---:B------:R-:W-:Y:S02]  /*bb30*/  PRMT R19, R11.reuse, 0x7772, RZ ;  /* 0x000077720b137816 */ /* 0x040fe400000000ff */
[C---:B------:R-:W-:Y:S02]  /*bb40*/  PRMT R21, R11.reuse, 0x7771, RZ ;  /* 0x000077710b157816 */ /* 0x040fe400000000ff */
[----:B------:R-:W-:Y:S01]  /*bb50*/  PRMT R11, R11, 0x7770, RZ ;  /* 0x000077700b0b7816 */ /* 0x000fe200000000ff */
[----:B------:R0:W-:Y:S01]  /*bb60*/  @P5 STG.E.U8 desc[UR26][R6.64], R25 ;  /* 0x0000001906005986 */ /* 0x0001e2000c10111a */
[----:B------:R-:W-:-:S03]  /*bb70*/  LEA.HI.X.SX32 R3, R16, R3, 0x1, P6 ;  /* 0x0000000310037211 */ /* 0x000fc600030f0eff */
[----:B------:R0:W-:Y:S04]  /*bb80*/  @P4 STG.E.U8 desc[UR26][R12.64], R23 ;  /* 0x000000170c004986 */ /* 0x0001e8000c10111a */
[----:B------:R0:W-:Y:S04]  /*bb90*/  @P3 STG.E.U8 desc[UR26][R14.64], R11 ;  /* 0x0000000b0e003986 */ /* 0x0001e8000c10111a */
[----:B------:R0:W-:Y:S04]  /*bba0*/  @P2 STG.E.U8 desc[UR26][R4.64], R21 ;  /* 0x0000001504002986 */ /* 0x0001e8000c10111a */
[----:B------:R0:W-:Y:S04]  /*bbb0*/  @P1 STG.E.U8 desc[UR26][R8.64], R19 ;  /* 0x0000001308001986 */ /* 0x0001e8000c10111a */
[----:B------:R0:W-:Y:S01]  /*bbc0*/  @P0 STG.E.U8 desc[UR26][R2.64], R17 ;  /* 0x0000001102000986 */ /* 0x0001e2000c10111a */
[----:B------:R-:W-:Y:S06]  /*bbd0*/  BAR.SYNC.DEFER_BLOCKING 0x0 ;  /* 0x0000000000007b1d */ /* 0x000fec0000010000 */
[----:B------:R-:W-:Y:S05]  /*bbe0*/  BRA.U UP0, `(.L_x_13) ;  /* 0x0000000100a07547 */ /* 0x000fea000b800000 */
[----:B------:R-:W1:Y:S01]  /*bbf0*/  S2UR UR5, SR_CgaCtaId ;  /* 0x00000000000579c3 */ /* 0x000e620000008800 */
[----:B------:R-:W-:Y:S01]  /*bc00*/  NOP ;  /* 0x0000000000007918 */ /* 0x000fe20000000000 */
[----:B------:R-:W-:Y:S01]  /*bc10*/  UMOV UR4, 0x50 ;  /* 0x0000005000047882 */ /* 0x000fe20000000000 */
[----:B------:R-:W-:Y:S02]  /*bc20*/  IMAD.U32 R0, RZ, RZ, UR13 ;  /* 0x0000000dff007e24 */ /* 0x000fe4000f8e00ff */
[----:B0-----:R-:W-:Y:S02]  /*bc30*/  IMAD.MOV.U32 R3, RZ, RZ, 0xff ;  /* 0x000000ffff037424 */ /* 0x001fe400078e00ff */
[----:B------:R-:W-:Y:S01]  /*bc40*/  IMAD.MOV.U32 R7, RZ, RZ, 0x1 ;  /* 0x00000001ff077424 */ /* 0x000fe200078e00ff */
[----:B------:R-:W-:-:S04]  /*bc50*/  LOP3.LUT R0, R0, 0xffff, RZ, 0xc0, !PT ;  /* 0x0000ffff00007812 */ /* 0x000fc800078ec0ff */
[----:B------:R-:W-:-:S05]  /*bc60*/  SHF.R.U32.HI R0, RZ, 0x5, R0 ;  /* 0x00000005ff007819 */ /* 0x000fca0000011600 */
[----:B------:R-:W-:Y:S01]  /*bc70*/  VIADD R2, R0, 0x10 ;  /* 0x0000001000027836 */ /* 0x000fe20000000000 */
[----:B------:R-:W-:Y:S01]  /*bc80*/  SHF.L.U32 R0, R3, R0, RZ ;  /* 0x0000000003007219 */ /* 0x000fe200000006ff */
[----:B-1----:R-:W-:-:S03]  /*bc90*/  ULEA UR6, UR5, UR4, 0x18 ;  /* 0x0000000405067291 */ /* 0x002fc6000f8ec0ff */
[----:B------:R-:W-:-:S04]  /*bca0*/  SHF.L.U32 R3, R7, R2, RZ ;  /* 0x0000000207037219 */ /* 0x000fc800000006ff */
[----:B------:R-:W-:Y:S02]  /*bcb0*/  LOP3.LUT R0, R3, R0, RZ, 0xfc, !PT ;  /* 0x0000000003007212 */ /* 0x000fe400078efcff */
[----:B------:R-:W0:Y:S02]  /*bcc0*/  LDS R5, [UR6] ;  /* 0x00000006ff057984 */ /* 0x000e240008000800 */
[C---:B------:R-:W-:Y:S02]  /*bcd0*/  LOP3.LUT R2, R0.reuse, 0xffff, RZ, 0xc0, !PT ;  /* 0x0000ffff00027812 */ /* 0x040fe400078ec0ff */
[----:B0-----:R-:W-:-:S04]  /*bce0*/  LOP3.LUT R3, R0, 0xffff, R5, 0x80, !PT ;  /* 0x0000ffff00037812 */ /* 0x001fc800078e8005 */
[----:B------:R-:W-:-:S13]  /*bcf0*/  ISETP.NE.AND P0, PT, R3, R2, PT ;  /* 0x000000020300720c */ /* 0x000fda0003f05270 */
[----:B------:R-:W-:Y:S05]  /*bd00*/  @P0 BRA `(.L_x_14) ;  /* 0x0000000000500947 */ /* 0x000fea0003800000 */
[----:B------:R-:W-:Y:S02]  /*bd10*/  SHF.R.U32.HI R5, RZ, 0x10, R5 ;  /* 0x00000010ff057819 */ /* 0x000fe40000011605 */
[----:B------:R-:W-:-:S04]  /*bd20*/  SHF.R.U32.HI R2, RZ, 0x10, R0 ;  /* 0x00000010ff027819 */ /* 0x000fc80000011600 */
[----:B------:R-:W-:-:S04]  /*bd30*/  LOP3.LUT R5, R5, R2, RZ, 0xc0, !PT ;  /* 0x0000000205057212 */ /* 0x000fc800078ec0ff */
[----:B------:R-:W-:-:S13]  /*bd40*/  ISETP.NE.AND P0, PT, R5, R2, PT ;  /* 0x000000020500720c */ /* 0x000fda0003f05270 */
[----:B------:R-:W-:Y:S05]  /*bd50*/  @P0 BRA `(.L_x_15) ;  /* 0x0000000000300947 */ /* 0x000fea0003800000 */
[----:B------:R-:W-:Y:S01]  /*bd60*/  R2UR UR4, R0 ;  /* 0x00000000000472ca */ /* 0x000fe200000e0000 */
[----:B------:R-:W-:Y:S01]  /*bd70*/  VOTEU.ANY UR5, UPT, PT ;  /* 0x0000000000057886 */ /* 0x000fe200038e0100 */
[----:B------:R-:W0:Y:S01]  /*bd80*/  S2R R0, SR_LANEID ;  /* 0x0000000000007919 */ /* 0x000e220000000000 */
[----:B------:R-:W-:-:S10]  /*bd90*/  UFLO.U32 UR5, UR5 ;  /* 0x00000005000572bd */ /* 0x000fd400080e0000 */
[----:B------:R-:W-:-:S06]  /*bda0*/  ULOP3.LUT UR4, URZ, UR4, URZ, 0x33, !UPT ;  /* 0x00000004ff047292 */ /* 0x000fcc000f8e33ff */
[----:B------:R-:W-:-:S04]  /*bdb0*/  IMAD.U32 R2, RZ, RZ, UR4 ;  /* 0x00000004ff027e24 */ /* 0x000fc8000f8e00ff */
[----:B------:R-:W1:Y:S02]  /*bdc0*/  REDUX UR7, R2 ;  /* 0x00000000020773c4 */ /* 0x000e640000000000 */
[----:B------:R2:W-:Y:S01]  /*bdd0*/  UTCATOMSWS.AND URZ, UR4 ;  /* 0x0000000400ff79e3 */ /* 0x0005e20008000000 */
[----:B0-----:R-:W-:Y:S01]  /*bde0*/  ISETP.EQ.U32.AND P0, PT, R0, UR5, PT ;  /* 0x0000000500007c0c */ /* 0x001fe2000bf02070 */
[----:B-1----:R-:W-:-:S12]  /*bdf0*/  IMAD.U32 R0, RZ, RZ, UR7 ;  /* 0x00000007ff007e24 */ /* 0x002fd8000f8e00ff */
[----:B------:R2:W-:Y:S01]  /*be00*/  @P0 ATOMS.AND RZ, [UR6], R0 ;  /* 0x00000000ffff098c */ /* 0x0005e2000a800006 */
[----:B------:R-:W-:Y:S05]  /*be10*/  BRA `(.L_x_13) ;  /* 0x0000000000147947 */ /* 0x000fea0003800000 */
.L_x_15:
[----:B------:R-:W-:-:S07]  /*be20*/  MOV R2, 0xbe40 ;  /* 0x0000be4000027802 */ /* 0x000fce0000000f00 */
[----:B------:R-:W-:Y:S05]  /*be30*/  CALL.REL.NOINC `($__internal_0_$__cuda_sm10x_tcgen05_guardrail_trap_col_being_dealloced_not_returned_by_alloc) ;  /* 0x00000000002c7944 */ /* 0x000fea0003c00000 */
[----:B------:R-:W-:Y:S05]  /*be40*/  BRA `(.L_x_13) ;  /* 0x0000000000087947 */ /* 0x000fea0003800000 */
.L_x_14:
[----:B------:R-:W-:-:S07]  /*be50*/  MOV R2, 0xbe70 ;  /* 0x0000be7000027802 */ /* 0x000fce0000000f00 */
[----:B------:R-:W-:Y:S05]  /*be60*/  CALL.REL.NOINC `($__internal_2_$__cuda_sm10x_tcgen05_guardrail_trap_unallocated_columns_being_dealloced) ;  /* 0x0000000000387944 */ /* 0x000fea0003c00000 */
.L_x_13:
[----:B------:R-:W-:Y:S01]  /*be70*/  NOP ;  /* 0x0000000000007918 */ /* 0x000fe20000000000 */
[----:B--2---:R-:W-:Y:S05]  /*be80*/  EXIT ;  /* 0x000000000000794d */ /* 0x004fea0003800000 */
.L_x_8:
[----:B------:R-:W1:Y:S02]  /*be90*/  SYNCS.PHASECHK.TRANS64.TRYWAIT P1, [UR15], R126 ;  /* 0x0000007eff0075a7 */ /* 0x000e64000802110f */
[----:B-1----:R-:W-:Y:S05]  /*bea0*/  @!P1 BRA `(.L_x_8) ;  /* 0xfffffffc00f89947 */ /* 0x002fea000383ffff */
[----:B------:R-:W-:Y:S05]  /*beb0*/  BRA `(.L_x_16) ;  /* 0xffffffb8008c7947 */ /* 0x000fea000383ffff */
.L_x_12:
[----:B------:R-:W1:Y:S02]  /*bec0*/  SYNCS.PHASECHK.TRANS64.TRYWAIT P0, [UR15], R0 ;  /* 0x00000000ff0075a7 */ /* 0x000e64000800110f */
[----:B-1----:R-:W-:Y:S05]  /*bed0*/  @!P0 BRA `(.L_x_12) ;  /* 0xfffffffc00f88947 */ /* 0x002fea000383ffff */
[----:B------:R-:W-:Y:S05]  /*bee0*/  BRA `(.L_x_11) ;  /* 0xffffffd400c07947 */ /* 0x000fea000383ffff */
        .weak           $__internal_0_$__cuda_sm10x_tcgen05_guardrail_trap_col_being_dealloced_not_returned_by_alloc
        .type           $__internal_0_$__cuda_sm10x_tcgen05_guardrail_trap_col_being_dealloced_not_returned_by_alloc,@function
        .size           $__internal_0_$__cuda_sm10x_tcgen05_guardrail_trap_col_being_dealloced_not_returned_by_alloc,($__internal_1_$__cuda_sm10x_tcgen05_guardrail_trap_phase_invalid_during_alloc - $__internal_0_$__cuda_sm10x_tcgen05_guardrail_trap_col_being_dealloced_not_returned_by_alloc)
$__internal_0_$__cuda_sm10x_tcgen05_guardrail_trap_col_being_dealloced_not_returned_by_alloc:
[----:B------:R-:W-:Y:S05]  /*bef0*/  BPT.TRAP 0x1 ;  /* 0x000000040000795c */ /* 0x000fea0000300000 */
[----:B------:R-:W-:-:S04]  /*bf00*/  IMAD.MOV.U32 R3, RZ, RZ, 0x0 ;  /* 0x00000000ff037424 */ /* 0x000fc800078e00ff */
[----:B------:R-:W-:Y:S05]  /*bf10*/  RET.REL.NODEC R2 `(matmul_kernel) ;  /* 0xffffff4002387950 */ /* 0x000fea0003c3ffff */
        .weak           $__internal_1_$__cuda_sm10x_tcgen05_guardrail_trap_phase_invalid_during_alloc
        .type           $__internal_1_$__cuda_sm10x_tcgen05_guardrail_trap_phase_invalid_during_alloc,@function
        .size           $__internal_1_$__cuda_sm10x_tcgen05_guardrail_trap_phase_invalid_during_alloc,($__internal_2_$__cuda_sm10x_tcgen05_guardrail_trap_unallocated_columns_being_dealloced - $__internal_1_$__cuda_sm10x_tcgen05_guardrail_trap_phase_invalid_during_alloc)
$__internal_1_$__cuda_sm10x_tcgen05_guardrail_trap_phase_invalid_during_alloc:
[----:B------:R-:W-:Y:S05]  /*bf20*/  BPT.TRAP 0x1 ;  /* 0x000000040000795c */ /* 0x000fea0000300000 */
[----:B------:R-:W-:-:S04]  /*bf30*/  IMAD.MOV.U32 R3, RZ, RZ, 0x0 ;  /* 0x00000000ff037424 */ /* 0x000fc800078e00ff */
[----:B------:R-:W-:Y:S05]  /*bf40*/  RET.REL.NODEC R2 `(matmul_kernel) ;  /* 0xffffff40022c7950 */ /* 0x000fea0003c3ffff */
        .weak           $__internal_2_$__cuda_sm10x_tcgen05_guardrail_trap_unallocated_columns_being_dealloced
        .type           $__internal_2_$__cuda_sm10x_tcgen05_guardrail_trap_unallocated_columns_being_dealloced,@function
        .size           $__internal_2_$__cuda_sm10x_tcgen05_guardrail_trap_unallocated_columns_being_dealloced,(.L_x_20 - $__internal_2_$__cuda_sm10x_tcgen05_guardrail_trap_unallocated_columns_being_dealloced)
$__internal_2_$__cuda_sm10x_tcgen05_guardrail_trap_unallocated_columns_being_dealloced:
[----:B------:R-:W-:Y:S05]  /*bf50*/  BPT.TRAP 0x1 ;  /* 0x000000040000795c */ /* 0x000fea0000300000 */
[----:B------:R-:W-:-:S04]  /*bf60*/  IMAD.MOV.U32 R3, RZ, RZ, 0x0 ;  /* 0x00000000ff037424 */ /* 0x000fc800078e00ff */
[----:B------:R-:W-:Y:S05]  /*bf70*/  RET.REL.NODEC R2 `(matmul_kernel) ;  /* 0xffffff4002207950 */ /* 0x000fea0003c3ffff */
.L_x_17:
[----:B------:R-:W-:-:S00]  /*bf80*/  BRA `(.L_x_17) ;  /* 0xfffffffc00fc7947 */ /* 0x000fc0000383ffff */
[----:B------:R-:W-:-:S00]  /*bf90*/  NOP ;  /* 0x0000000000007918 */ /* 0x000fc00000000000 */
        /* <DEDUP_REMOVED lines=14> */
.L_x_20:


//--------------------- .nv.shared.matmul_kernel  --------------------------
	.section	.nv.shared.matmul_kernel,"aw",@nobits
	.sectionflags	@""
	.align	16
	.zero		1024


//--------------------- .nv.shared.reserved.0     --------------------------
	.section	.nv.shared.reserved.0,"aw",@nobits
	.align	8
	.weak		__nv_reservedSMEM_offset_0_alias
	.size		__nv_reservedSMEM_offset_0_alias, 0, 64
	.other		__nv_reservedSMEM_offset_0_alias,@"STO_CUDA_RESERVED_SHARED STV_DEFAULT"
__nv_reservedSMEM_offset_0_alias:
	.zero		0
.nv.shared.reserved.0:
	.zero		64
	.weak		__nv_reservedSMEM_allocation_phase
	.type		__nv_reservedSMEM_allocation_phase,@object
	.size		__nv_reservedSMEM_allocation_phase,(.L_0 - __nv_reservedSMEM_allocation_phase)
__nv_reservedSMEM_allocation_phase:
	.zero		1
.L_0:
	.zero		7
	.weak		__nv_reservedSMEM_devtool_atexit_pc
	.type		__nv_reservedSMEM_devtool_atexit_pc,@object
	.size		__nv_reservedSMEM_devtool_atexit_pc,(__nv_reservedSMEM_allocation_mask - __nv_reservedSMEM_devtool_atexit_pc)
__nv_reservedSMEM_devtool_atexit_pc:
	.zero		8
	.weak		__nv_reservedSMEM_allocation_mask
	.type		__nv_reservedSMEM_allocation_mask,@object
	.size		__nv_reservedSMEM_allocation_mask,(.L_2 - __nv_reservedSMEM_allocation_mask)
__nv_reservedSMEM_allocation_mask:
	.zero		4
.L_2:


//--------------------- .nv.constant0.matmul_kernel --------------------------
	.section	.nv.constant0.matmul_kernel,"a",@progbits
	.sectionflags	@""
	.align	4
.nv.constant0.matmul_kernel:
	.zero		976


//--------------------- SYMBOLS --------------------------

	.type		.nv.reservedSmem.offset0,@object
	.size		.nv.reservedSmem.offset0,0x4
	.type		.nv.reservedSmem.cap,@object
	.size		.nv.reservedSmem.cap,0x4
